//
// Generated by NVIDIA NVVM Compiler
//
// Compiler Build ID: CL-36424714
// Cuda compilation tools, release 13.0, V13.0.88
// Based on NVVM 20.0.0
//

.version 9.0
.target sm_100
.address_size 64

	// .globl	_Z2fxPd
.func  (.param .align 16 .b8 func_retval0[16]) __internal_trig_reduction_slowpathd
(
	.param .b64 __internal_trig_reduction_slowpathd_param_0
)
;
.global .align 8 .b8 __cudart_i2opi_d[144] = {8, 93, 141, 31, 177, 95, 251, 107, 234, 146, 82, 138, 247, 57, 7, 61, 123, 241, 229, 235, 199, 186, 39, 117, 45, 234, 95, 158, 102, 63, 70, 79, 183, 9, 203, 39, 207, 126, 54, 109, 31, 109, 10, 90, 139, 17, 47, 239, 15, 152, 5, 222, 255, 151, 248, 31, 59, 40, 249, 189, 139, 95, 132, 156, 244, 57, 83, 131, 57, 214, 145, 57, 65, 126, 95, 180, 38, 112, 156, 233, 132, 68, 187, 46, 245, 53, 130, 232, 62, 167, 41, 177, 28, 235, 29, 254, 28, 146, 209, 9, 234, 46, 73, 6, 224, 210, 77, 66, 58, 110, 36, 183, 97, 197, 187, 222, 171, 99, 81, 254, 65, 144, 67, 60, 153, 149, 98, 219, 192, 221, 52, 245, 209, 87, 39, 252, 41, 21, 68, 78, 110, 131, 249, 162};
.global .align 16 .b8 __cudart_sin_cos_coeffs[128] = {70, 210, 176, 44, 241, 229, 90, 190, 146, 227, 172, 105, 227, 29, 199, 62, 161, 98, 219, 25, 160, 1, 42, 191, 24, 8, 17, 17, 17, 17, 129, 63, 84, 85, 85, 85, 85, 85, 197, 191, 0, 0, 0, 0, 0, 0, 0, 0, 0, 0, 0, 0, 0, 0, 0, 0, 100, 129, 253, 32, 131, 255, 168, 189, 40, 133, 239, 193, 167, 238, 33, 62, 217, 230, 6, 142, 79, 126, 146, 190, 233, 188, 221, 25, 160, 1, 250, 62, 71, 93, 193, 22, 108, 193, 86, 191, 81, 85, 85, 85, 85, 85, 165, 63, 0, 0, 0, 0, 0, 0, 224, 191, 0, 0, 0, 0, 0, 0, 240, 63};

.visible .entry _Z2fxPd(
	.param .u64 .ptr .align 1 _Z2fxPd_param_0
)
{
	.reg .pred 	%p<7>;
	.reg .b32 	%r<19>;
	.reg .b64 	%rd<9>;
	.reg .b64 	%fd<38>;

	ld.param.u64 	%rd2, [_Z2fxPd_param_0];
	mov.u32 	%r9, %tid.x;
	mov.u32 	%r10, %ctaid.x;
	mov.u32 	%r1, %ntid.x;
	mad.lo.s32 	%r17, %r10, %r1, %r9;
	setp.gt.s32 	%p1, %r17, 99999999;
	@%p1 bra 	$L__BB0_7;
	mov.u32 	%r11, %nctaid.x;
	mul.lo.s32 	%r3, %r11, %r1;
	cvta.to.global.u64 	%rd1, %rd2;
	mov.u64 	%rd5, __cudart_sin_cos_coeffs;
$L__BB0_2:
	cvt.rn.f64.s32 	%fd7, %r17;
	add.f64 	%fd8, %fd7, 0d3FE0000000000000;
	mul.f64 	%fd9, %fd8, 0d3F1A36E2EB1C432D;
	mul.f64 	%fd1, %fd9, 0d400921FB54442D18;
	abs.f64 	%fd2, %fd1;
	setp.neu.f64 	%p2, %fd2, 0d7FF0000000000000;
	@%p2 bra 	$L__BB0_4;
	mov.f64 	%fd15, 0d0000000000000000;
	mul.rn.f64 	%fd37, %fd1, %fd15;
	mov.b32 	%r18, 0;
	bra.uni 	$L__BB0_6;
$L__BB0_4:
	mul.f64 	%fd10, %fd1, 0d3FE45F306DC9C883;
	cvt.rni.s32.f64 	%r18, %fd10;
	cvt.rn.f64.s32 	%fd11, %r18;
	fma.rn.f64 	%fd12, %fd11, 0dBFF921FB54442D18, %fd1;
	fma.rn.f64 	%fd13, %fd11, 0dBC91A62633145C00, %fd12;
	fma.rn.f64 	%fd37, %fd11, 0dB97B839A252049C0, %fd13;
	setp.ltu.f64 	%p3, %fd2, 0d41E0000000000000;
	@%p3 bra 	$L__BB0_6;
	{ // callseq 0, 0
	.param .b64 param0;
	st.param.f64 	[param0], %fd1;
	.param .align 16 .b8 retval0[16];
	call.uni (retval0), 
	__internal_trig_reduction_slowpathd, 
	(
	param0
	);
	ld.param.f64 	%fd37, [retval0];
	ld.param.b32 	%r18, [retval0+8];
	} // callseq 0
$L__BB0_6:
	shl.b32 	%r14, %r18, 6;
	cvt.u64.u32 	%rd3, %r14;
	and.b64  	%rd4, %rd3, 64;
	add.s64 	%rd6, %rd5, %rd4;
	mul.rn.f64 	%fd16, %fd37, %fd37;
	and.b32  	%r15, %r18, 1;
	setp.eq.b32 	%p4, %r15, 1;
	selp.f64 	%fd17, 0dBDA8FF8320FD8164, 0d3DE5DB65F9785EBA, %p4;
	ld.global.nc.v2.f64 	{%fd18, %fd19}, [%rd6];
	fma.rn.f64 	%fd20, %fd17, %fd16, %fd18;
	fma.rn.f64 	%fd21, %fd20, %fd16, %fd19;
	ld.global.nc.v2.f64 	{%fd22, %fd23}, [%rd6+16];
	fma.rn.f64 	%fd24, %fd21, %fd16, %fd22;
	fma.rn.f64 	%fd25, %fd24, %fd16, %fd23;
	ld.global.nc.v2.f64 	{%fd26, %fd27}, [%rd6+32];
	fma.rn.f64 	%fd28, %fd25, %fd16, %fd26;
	fma.rn.f64 	%fd29, %fd28, %fd16, %fd27;
	fma.rn.f64 	%fd30, %fd29, %fd37, %fd37;
	fma.rn.f64 	%fd31, %fd29, %fd16, 0d3FF0000000000000;
	selp.f64 	%fd32, %fd31, %fd30, %p4;
	and.b32  	%r16, %r18, 2;
	setp.eq.s32 	%p5, %r16, 0;
	mov.f64 	%fd33, 0d0000000000000000;
	sub.f64 	%fd34, %fd33, %fd32;
	selp.f64 	%fd35, %fd32, %fd34, %p5;
	div.rn.f64 	%fd36, %fd35, %fd1;
	mul.wide.s32 	%rd7, %r17, 8;
	add.s64 	%rd8, %rd1, %rd7;
	st.global.f64 	[%rd8], %fd36;
	add.s32 	%r17, %r17, %r3;
	setp.lt.s32 	%p6, %r17, 100000000;
	@%p6 bra 	$L__BB0_2;
$L__BB0_7:
	ret;

}
.func  (.param .align 16 .b8 func_retval0[16]) __internal_trig_reduction_slowpathd(
	.param .b64 __internal_trig_reduction_slowpathd_param_0
)
{
	.local .align 8 .b8 	__local_depot1[40];
	.reg .b64 	%SP;
	.reg .b64 	%SPL;
	.reg .pred 	%p<10>;
	.reg .b32 	%r<47>;
	.reg .b64 	%rd<74>;
	.reg .b64 	%fd<5>;

	mov.u64 	%SPL, __local_depot1;
	ld.param.f64 	%fd4, [__internal_trig_reduction_slowpathd_param_0];
	add.u64 	%rd1, %SPL, 0;
	{
	.reg .b32 %temp; 
	mov.b64 	{%temp, %r1}, %fd4;
	}
	shr.u32 	%r2, %r1, 20;
	and.b32  	%r3, %r2, 2047;
	setp.eq.s32 	%p1, %r3, 2047;
	mov.b32 	%r46, 0;
	@%p1 bra 	$L__BB1_9;
	add.s32 	%r20, %r3, -1024;
	mov.b64 	%rd20, %fd4;
	shl.b64 	%rd2, %rd20, 11;
	shr.u32 	%r4, %r20, 6;
	sub.s32 	%r45, 15, %r4;
	sub.s32 	%r21, 19, %r4;
	setp.lt.u32 	%p2, %r20, 128;
	selp.b32 	%r6, 18, %r21, %p2;
	setp.ge.s32 	%p3, %r45, %r6;
	mov.b64 	%rd70, 0;
	@%p3 bra 	$L__BB1_4;
	add.s32 	%r23, %r6, %r4;
	neg.s32 	%r43, %r23;
	or.b64  	%rd3, %rd2, -9223372036854775808;
	mov.b64 	%rd70, 0;
	mov.b32 	%r42, 0;
	mov.u64 	%rd25, __cudart_i2opi_d;
	mov.u32 	%r44, %r45;
$L__BB1_3:
	.pragma "nounroll";
	mul.wide.s32 	%rd22, %r42, 8;
	add.s64 	%rd23, %rd1, %rd22;
	mul.wide.s32 	%rd24, %r44, 8;
	add.s64 	%rd26, %rd25, %rd24;
	ld.global.nc.u64 	%rd27, [%rd26];
	{
	.reg .u32 %r0, %r1, %r2, %r3, %alo, %ahi, %blo, %bhi, %clo, %chi;
	mov.b64 	{%alo,%ahi}, %rd27;
	mov.b64 	{%blo,%bhi}, %rd3;
	mov.b64 	{%clo,%chi}, %rd70;
	mad.lo.cc.u32 	%r0, %alo, %blo, %clo;
	madc.hi.cc.u32 	%r1, %alo, %blo, %chi;
	madc.hi.u32 	%r2, %alo, %bhi, 0;
	mad.lo.cc.u32 	%r1, %alo, %bhi, %r1;
	madc.hi.cc.u32 	%r2, %ahi, %blo, %r2;
	madc.hi.u32 	%r3, %ahi, %bhi, 0;
	mad.lo.cc.u32 	%r1, %ahi, %blo, %r1;
	madc.lo.cc.u32 	%r2, %ahi, %bhi, %r2;
	addc.u32 	%r3, %r3, 0;
	mov.b64 	%rd28, {%r0,%r1};
	mov.b64 	%rd70, {%r2,%r3};
	}
	st.local.u64 	[%rd23], %rd28;
	add.s32 	%r44, %r44, 1;
	add.s32 	%r43, %r43, 1;
	add.s32 	%r42, %r42, 1;
	setp.ne.s32 	%p4, %r43, -15;
	mov.u32 	%r45, %r6;
	@%p4 bra 	$L__BB1_3;
$L__BB1_4:
	cvt.s64.s32 	%rd29, %r45;
	cvt.u64.u32 	%rd30, %r4;
	add.s64 	%rd31, %rd30, %rd29;
	shl.b64 	%rd32, %rd31, 3;
	add.s64 	%rd33, %rd1, %rd32;
	st.local.u64 	[%rd33+-120], %rd70;
	and.b32  	%r15, %r2, 63;
	ld.local.u64 	%rd72, [%rd1+16];
	ld.local.u64 	%rd71, [%rd1+24];
	setp.eq.s32 	%p5, %r15, 0;
	@%p5 bra 	$L__BB1_6;
	shl.b64 	%rd34, %rd71, %r15;
	shr.u64 	%rd35, %rd72, 1;
	xor.b32  	%r24, %r15, 63;
	shr.u64 	%rd36, %rd35, %r24;
	or.b64  	%rd71, %rd34, %rd36;
	ld.local.u64 	%rd37, [%rd1+8];
	shl.b64 	%rd38, %rd72, %r15;
	shr.u64 	%rd39, %rd37, 1;
	shr.u64 	%rd40, %rd39, %r24;
	or.b64  	%rd72, %rd38, %rd40;
$L__BB1_6:
	and.b32  	%r25, %r1, -2147483648;
	shr.u64 	%rd41, %rd71, 62;
	cvt.u32.u64 	%r26, %rd41;
	mov.b64 	{%r27, %r28}, %rd71;
	mov.b64 	{%r29, %r30}, %rd72;
	shf.l.wrap.b32 	%r31, %r30, %r27, 2;
	shf.l.wrap.b32 	%r32, %r27, %r28, 2;
	mov.b64 	%rd42, {%r31, %r32};
	shl.b64 	%rd43, %rd72, 2;
	shr.u64 	%rd44, %rd42, 63;
	cvt.u32.u64 	%r33, %rd44;
	add.s32 	%r34, %r33, %r26;
	setp.eq.s32 	%p6, %r25, 0;
	neg.s32 	%r35, %r34;
	selp.b32 	%r46, %r34, %r35, %p6;
	setp.gt.s64 	%p7, %rd42, -1;
	mov.b64 	%rd45, 0;
	{
	.reg .u32 %r0, %r1, %r2, %r3, %a0, %a1, %a2, %a3, %b0, %b1, %b2, %b3;
	mov.b64 	{%a0,%a1}, %rd45;
	mov.b64 	{%a2,%a3}, %rd45;
	mov.b64 	{%b0,%b1}, %rd43;
	mov.b64 	{%b2,%b3}, %rd42;
	sub.cc.u32 	%r0, %a0, %b0;
	subc.cc.u32 	%r1, %a1, %b1;
	subc.cc.u32 	%r2, %a2, %b2;
	subc.u32 	%r3, %a3, %b3;
	mov.b64 	%rd46, {%r0,%r1};
	mov.b64 	%rd47, {%r2,%r3};
	}
	xor.b32  	%r36, %r25, -2147483648;
	selp.b64 	%rd73, %rd42, %rd47, %p7;
	selp.b64 	%rd14, %rd43, %rd46, %p7;
	selp.b32 	%r17, %r25, %r36, %p7;
	clz.b64 	%r37, %rd73;
	cvt.u64.u32 	%rd15, %r37;
	setp.eq.s32 	%p8, %r37, 0;
	@%p8 bra 	$L__BB1_8;
	cvt.u32.u64 	%r38, %rd15;
	and.b32  	%r39, %r38, 63;
	shl.b64 	%rd48, %rd73, %r39;
	shr.u64 	%rd49, %rd14, 1;
	not.b32 	%r40, %r38;
	and.b32  	%r41, %r40, 63;
	shr.u64 	%rd50, %rd49, %r41;
	or.b64  	%rd73, %rd48, %rd50;
$L__BB1_8:
	mov.b64 	%rd51, -3958705157555305931;
	{
	.reg .u32 %r0, %r1, %r2, %r3, %alo, %ahi, %blo, %bhi;
	mov.b64 	{%alo,%ahi}, %rd73;
	mov.b64 	{%blo,%bhi}, %rd51;
	mul.lo.u32 	%r0, %alo, %blo;
	mul.hi.u32 	%r1, %alo, %blo;
	mad.lo.cc.u32 	%r1, %alo, %bhi, %r1;
	madc.hi.u32 	%r2, %alo, %bhi, 0;
	mad.lo.cc.u32 	%r1, %ahi, %blo, %r1;
	madc.hi.cc.u32 	%r2, %ahi, %blo, %r2;
	madc.hi.u32 	%r3, %ahi, %bhi, 0;
	mad.lo.cc.u32 	%r2, %ahi, %bhi, %r2;
	addc.u32 	%r3, %r3, 0;
	mov.b64 	%rd52, {%r0,%r1};
	mov.b64 	%rd53, {%r2,%r3};
	}
	setp.gt.s64 	%p9, %rd53, 0;
	{
	.reg .u32 %r0, %r1, %r2, %r3, %a0, %a1, %a2, %a3, %b0, %b1, %b2, %b3;
	mov.b64 	{%a0,%a1}, %rd52;
	mov.b64 	{%a2,%a3}, %rd53;
	mov.b64 	{%b0,%b1}, %rd52;
	mov.b64 	{%b2,%b3}, %rd53;
	add.cc.u32 	%r0, %a0, %b0;
	addc.cc.u32 	%r1, %a1, %b1;
	addc.cc.u32 	%r2, %a2, %b2;
	addc.u32 	%r3, %a3, %b3;
	mov.b64 	%rd54, {%r0,%r1};
	mov.b64 	%rd55, {%r2,%r3};
	}
	selp.b64 	%rd56, %rd55, %rd53, %p9;
	selp.s64 	%rd57, -1, 0, %p9;
	sub.s64 	%rd58, %rd57, %rd15;
	cvt.u64.u32 	%rd59, %r17;
	shl.b64 	%rd60, %rd59, 32;
	add.s64 	%rd61, %rd56, 1;
	shr.u64 	%rd62, %rd61, 10;
	add.s64 	%rd63, %rd62, 1;
	shr.u64 	%rd64, %rd63, 1;
	shl.b64 	%rd65, %rd58, 52;
	add.s64 	%rd66, %rd65, %rd64;
	add.s64 	%rd67, %rd66, 4602678819172646912;
	or.b64  	%rd68, %rd67, %rd60;
	mov.b64 	%fd4, %rd68;
$L__BB1_9:
	st.param.f64 	[func_retval0], %fd4;
	st.param.b32 	[func_retval0+8], %r46;
	ret;

}


// ===== COMPILED SASS (sm_100) =====

	.target	sm_100

	.elftype	@"ET_EXEC"


//--------------------- .note.nv.tkinfo           --------------------------
	.section	.note.nv.tkinfo,"",@"SHT_NOTE"
	.sectionflags	@"SHF_NOTE_NV_TKINFO"
	.tkinfo
        /*0018*/ 	.word	0x00000002
        /*0030*/ 	.string	""
        /*0030*/ 	.string	"ptxas"
        /*0030*/ 	.string	"Cuda compilation tools, release 13.0, V13.0.88"
        /*0030*/ 	.string	"Build cuda_13.0.r13.0/compiler.36424714_0"
        /*0030*/ 	.string	"-arch sm_100 -m 64 "



//--------------------- .note.nv.cuinfo           --------------------------
	.section	.note.nv.cuinfo,"",@"SHT_NOTE"
	.sectionflags	@"SHF_NOTE_NV_CUINFO"
        /*0018*/ 	.short	0x0002
        /*001a*/ 	.short	0x0064
        /*001c*/ 	.short	0x0082
	.zero		2


//--------------------- .nv.info                  --------------------------
	.section	.nv.info,"",@"SHT_CUDA_INFO"
	.align	4


	//----- nvinfo : EIATTR_REGCOUNT
	.align		4
        /*0000*/ 	.byte	0x04, 0x2f
        /*0002*/ 	.short	(.L_3 - .L_2)
	.align		4
.L_2:
        /*0004*/ 	.word	index@(_Z2fxPd)
        /*0008*/ 	.word	0x00000020


	//----- nvinfo : EIATTR_FRAME_SIZE
	.align		4
.L_3:
        /*000c*/ 	.byte	0x04, 0x11
        /*000e*/ 	.short	(.L_5 - .L_4)
	.align		4
.L_4:
        /*0010*/ 	.word	index@($_Z2fxPd$__internal_trig_reduction_slowpathd)
        /*0014*/ 	.word	0x00000028


	//----- nvinfo : EIATTR_FRAME_SIZE
	.align		4
.L_5:
        /*0018*/ 	.byte	0x04, 0x11
        /*001a*/ 	.short	(.L_7 - .L_6)
	.align		4
.L_6:
        /*001c*/ 	.word	index@($__internal_0_$__cuda_sm20_div_rn_f64_full)
        /*0020*/ 	.word	0x00000028


	//----- nvinfo : EIATTR_FRAME_SIZE
	.align		4
.L_7:
        /*0024*/ 	.byte	0x04, 0x11
        /*0026*/ 	.short	(.L_9 - .L_8)
	.align		4
.L_8:
        /*0028*/ 	.word	index@(_Z2fxPd)
        /*002c*/ 	.word	0x00000028


	//----- nvinfo : EIATTR_MIN_STACK_SIZE
	.align		4
.L_9:
        /*0030*/ 	.byte	0x04, 0x12
        /*0032*/ 	.short	(.L_11 - .L_10)
	.align		4
.L_10:
        /*0034*/ 	.word	index@(_Z2fxPd)
        /*0038*/ 	.word	0x00000028
.L_11:


//--------------------- .nv.compat                --------------------------
	.section	.nv.compat,"",@"SHT_CUDA_COMPAT_INFO"
	.align	4
        /*0000*/ 	.byte	0x02, 0x09, 0x00, 0x00, 0x02, 0x02, 0x01, 0x00, 0x02, 0x05, 0x05, 0x00, 0x03, 0x07, 0x01, 0x01
        /*0010*/ 	.byte	0x02, 0x03, 0x00, 0x00, 0x02, 0x06, 0x01, 0x00, 0x04, 0x0b, 0x08, 0x00, 0x01, 0x00, 0x00, 0x00
        /*0020*/ 	.byte	0x00, 0x00, 0x00, 0x00


//--------------------- .nv.info._Z2fxPd          --------------------------
	.section	.nv.info._Z2fxPd,"",@"SHT_CUDA_INFO"
	.sectionflags	@""
	.align	4


	//----- nvinfo : EIATTR_CUDA_API_VERSION
	.align		4
        /*0000*/ 	.byte	0x04, 0x37
        /*0002*/ 	.short	(.L_13 - .L_12)
.L_12:
        /*0004*/ 	.word	0x00000082


	//----- nvinfo : EIATTR_KPARAM_INFO
	.align		4
.L_13:
        /*0008*/ 	.byte	0x04, 0x17
        /*000a*/ 	.short	(.L_15 - .L_14)
.L_14:
        /*000c*/ 	.word	0x00000000
        /*0010*/ 	.short	0x0000
        /*0012*/ 	.short	0x0000
        /*0014*/ 	.byte	0x00, 0xf5, 0x21, 0x00


	//----- nvinfo : EIATTR_SPARSE_MMA_MASK
	.align		4
.L_15:
        /*0018*/ 	.byte	0x03, 0x50
        /*001a*/ 	.short	0x0000


	//----- nvinfo : EIATTR_MAXREG_COUNT
	.align		4
        /*001c*/ 	.byte	0x03, 0x1b
        /*001e*/ 	.short	0x00ff


	//----- nvinfo : EIATTR_MERCURY_ISA_VERSION
	.align		4
        /*0020*/ 	.byte	0x03, 0x5f
        /*0022*/ 	.short	0x0101


	//----- nvinfo : EIATTR_VRC_CTA_INIT_COUNT
	.align		4
        /*0024*/ 	.byte	0x02, 0x4a
	.zero		1
	.zero		1


	//----- nvinfo : EIATTR_EXIT_INSTR_OFFSETS
	.align		4
        /*0028*/ 	.byte	0x04, 0x1c
        /*002a*/ 	.short	(.L_17 - .L_16)


	//   ....[0]....
.L_16:
        /*002c*/ 	.word	0x00000070


	//   ....[1]....
        /*0030*/ 	.word	0x00000630


	//----- nvinfo : EIATTR_CRS_STACK_SIZE
	.align		4
.L_17:
        /*0034*/ 	.byte	0x04, 0x1e
        /*0036*/ 	.short	(.L_19 - .L_18)
.L_18:
        /*0038*/ 	.word	0x00000000


	//----- nvinfo : EIATTR_CBANK_PARAM_SIZE
	.align		4
.L_19:
        /*003c*/ 	.byte	0x03, 0x19
        /*003e*/ 	.short	0x0008


	//----- nvinfo : EIATTR_PARAM_CBANK
	.align		4
        /*0040*/ 	.byte	0x04, 0x0a
        /*0042*/ 	.short	(.L_21 - .L_20)
	.align		4
.L_20:
        /*0044*/ 	.word	index@(.nv.constant0._Z2fxPd)
        /*0048*/ 	.short	0x0380
        /*004a*/ 	.short	0x0008


	//----- nvinfo : EIATTR_SW_WAR
	.align		4
.L_21:
        /*004c*/ 	.byte	0x04, 0x36
        /*004e*/ 	.short	(.L_23 - .L_22)
.L_22:
        /*0050*/ 	.word	0x00000008
.L_23:


//--------------------- .nv.callgraph             --------------------------
	.section	.nv.callgraph,"",@"SHT_CUDA_CALLGRAPH"
	.align	4
	.sectionentsize	8
	.align		4
        /*0000*/ 	.word	0x00000000
	.align		4
        /*0004*/ 	.word	0xffffffff
	.align		4
        /*0008*/ 	.word	0x00000000
	.align		4
        /*000c*/ 	.word	0xfffffffe
	.align		4
        /*0010*/ 	.word	0x00000000
	.align		4
        /*0014*/ 	.word	0xfffffffd
	.align		4
        /*0018*/ 	.word	0x00000000
	.align		4
        /*001c*/ 	.word	0xfffffffc


//--------------------- .nv.constant4             --------------------------
	.section	.nv.constant4,"a",@progbits
	.align	8
	.align		8
.nv.constant4:
        /*0000*/ 	.dword	__cudart_i2opi_d
	.align		8
        /*0008*/ 	.dword	__cudart_sin_cos_coeffs


//--------------------- .text._Z2fxPd             --------------------------
	.section	.text._Z2fxPd,"ax",@progbits
	.align	128
        .global         _Z2fxPd
        .type           _Z2fxPd,@function
        .size           _Z2fxPd,(.L_x_19 - _Z2fxPd)
        .other          _Z2fxPd,@"STO_CUDA_ENTRY STV_DEFAULT"
_Z2fxPd:
.text._Z2fxPd:
[----:B------:R-:W0:Y:S01]  /*0000*/  LDC R1, c[0x0][0x37c] ;  /* 0x0000df00ff017b82 */ /* 0x000e220000000800 */
[----:B------:R-:W1:Y:S07]  /*0010*/  S2R R0, SR_TID.X ;  /* 0x0000000000007919 */ /* 0x000e6e0000002100 */
[----:B------:R-:W1:Y:S01]  /*0020*/  S2UR UR4, SR_CTAID.X ;  /* 0x00000000000479c3 */ /* 0x000e620000002500 */
[----:B0-----:R-:W-:-:S07]  /*0030*/  VIADD R1, R1, 0xffffffd8 ;  /* 0xffffffd801017836 */ /* 0x001fce0000000000 */
[----:B------:R-:W1:Y:S02]  /*0040*/  LDC R3, c[0x0][0x360] ;  /* 0x0000d800ff037b82 */ /* 0x000e640000000800 */
[----:B-1----:R-:W-:-:S05]  /*0050*/  IMAD R0, R3, UR4, R0 ;  /* 0x0000000403007c24 */ /* 0x002fca000f8e0200 */
[----:B------:R-:W-:-:S13]  /*0060*/  ISETP.GT.AND P0, PT, R0, 0x5f5e0ff, PT ;  /* 0x05f5e0ff0000780c */ /* 0x000fda0003f04270 */
[----:B------:R-:W-:Y:S05]  /*0070*/  @P0 EXIT ;  /* 0x000000000000094d */ /* 0x000fea0003800000 */
[----:B------:R-:W0:Y:S01]  /*0080*/  LDC.64 R6, c[0x0][0x380] ;  /* 0x0000e000ff067b82 */ /* 0x000e220000000a00 */
[----:B------:R-:W1:Y:S01]  /*0090*/  LDCU UR4, c[0x0][0x370] ;  /* 0x00006e00ff0477ac */ /* 0x000e620008000800 */
[----:B------:R-:W2:Y:S01]  /*00a0*/  LDCU.64 UR6, c[0x0][0x358] ;  /* 0x00006b00ff0677ac */ /* 0x000ea20008000a00 */
[----:B------:R-:W3:Y:S01]  /*00b0*/  LDCU.64 UR8, c[0x4][0x8] ;  /* 0x01000100ff0877ac */ /* 0x000ee20008000a00 */
[----:B-1----:R-:W-:-:S07]  /*00c0*/  IMAD R3, R3, UR4, RZ ;  /* 0x0000000403037c24 */ /* 0x002fce000f8e02ff */
.L_x_4:
[----:B------:R-:W1:Y:S01]  /*00d0*/  I2F.F64 R4, R0 ;  /* 0x0000000000047312 */ /* 0x000e620000201c00 */
[----:B------:R-:W-:Y:S01]  /*00e0*/  UMOV UR4, 0xeb1c432d ;  /* 0xeb1c432d00047882 */ /* 0x000fe20000000000 */
[----:B------:R-:W-:Y:S01]  /*00f0*/  UMOV UR5, 0x3f1a36e2 ;  /* 0x3f1a36e200057882 */ /* 0x000fe20000000000 */
[----:B------:R-:W-:Y:S01]  /*0100*/  BSSY.RECONVERGENT B0, `(.L_x_0) ;  /* 0x000001f000007945 */ /* 0x000fe20003800200 */
[----:B-1----:R-:W-:-:S08]  /*0110*/  DADD R4, R4, 0.5 ;  /* 0x3fe0000004047429 */ /* 0x002fd00000000000 */
[----:B------:R-:W-:Y:S01]  /*0120*/  DMUL R4, R4, UR4 ;  /* 0x0000000404047c28 */ /* 0x000fe20008000000 */
[----:B------:R-:W-:Y:S01]  /*0130*/  UMOV UR4, 0x54442d18 ;  /* 0x54442d1800047882 */ /* 0x000fe20000000000 */
[----:B------:R-:W-:-:S06]  /*0140*/  UMOV UR5, 0x400921fb ;  /* 0x400921fb00057882 */ /* 0x000fcc0000000000 */
[----:B------:R-:W-:-:S08]  /*0150*/  DMUL R4, R4, UR4 ;  /* 0x0000000404047c28 */ /* 0x000fd00008000000 */
[----:B------:R-:W-:-:S14]  /*0160*/  DSETP.NEU.AND P0, PT, |R4|, +INF , PT ;  /* 0x7ff000000400742a */ /* 0x000fdc0003f0d200 */
[----:B------:R-:W-:Y:S01]  /*0170*/  @!P0 DMUL R20, RZ, R4 ;  /* 0x00000004ff148228 */ /* 0x000fe20000000000 */
[----:B------:R-:W-:Y:S01]  /*0180*/  @!P0 IMAD.MOV.U32 R2, RZ, RZ, RZ ;  /* 0x000000ffff028224 */ /* 0x000fe200078e00ff */
[----:B------:R-:W-:Y:S09]  /*0190*/  @!P0 BRA `(.L_x_1) ;  /* 0x0000000000548947 */ /* 0x000ff20003800000 */
[----:B------:R-:W-:Y:S01]  /*01a0*/  UMOV UR4, 0x6dc9c883 ;  /* 0x6dc9c88300047882 */ /* 0x000fe20000000000 */
[----:B------:R-:W-:Y:S01]  /*01b0*/  UMOV UR5, 0x3fe45f30 ;  /* 0x3fe45f3000057882 */ /* 0x000fe20000000000 */
[C---:B------:R-:W-:Y:S02]  /*01c0*/  DSETP.GE.AND P0, PT, |R4|.reuse, 2.14748364800000000000e+09, PT ;  /* 0x41e000000400742a */ /* 0x040fe40003f06200 */
[----:B------:R-:W-:Y:S01]  /*01d0*/  DMUL R8, R4, UR4 ;  /* 0x0000000404087c28 */ /* 0x000fe20008000000 */
[----:B------:R-:W-:Y:S01]  /*01e0*/  UMOV UR4, 0x54442d18 ;  /* 0x54442d1800047882 */ /* 0x000fe20000000000 */
[----:B------:R-:W-:-:S04]  /*01f0*/  UMOV UR5, 0x3ff921fb ;  /* 0x3ff921fb00057882 */ /* 0x000fc80000000000 */
[----:B------:R-:W1:Y:S08]  /*0200*/  F2I.F64 R2, R8 ;  /* 0x0000000800027311 */ /* 0x000e700000301100 */
[----:B-1----:R-:W1:Y:S02]  /*0210*/  I2F.F64 R20, R2 ;  /* 0x0000000200147312 */ /* 0x002e640000201c00 */
[----:B-1----:R-:W-:Y:S01]  /*0220*/  DFMA R10, R20, -UR4, R4 ;  /* 0x80000004140a7c2b */ /* 0x002fe20008000004 */
[----:B------:R-:W-:Y:S01]  /*0230*/  UMOV UR4, 0x33145c00 ;  /* 0x33145c0000047882 */ /* 0x000fe20000000000 */
[----:B------:R-:W-:-:S06]  /*0240*/  UMOV UR5, 0x3c91a626 ;  /* 0x3c91a62600057882 */ /* 0x000fcc0000000000 */
[----:B------:R-:W-:Y:S01]  /*0250*/  DFMA R10, R20, -UR4, R10 ;  /* 0x80000004140a7c2b */ /* 0x000fe2000800000a */
[----:B------:R-:W-:Y:S01]  /*0260*/  UMOV UR4, 0x252049c0 ;  /* 0x252049c000047882 */ /* 0x000fe20000000000 */
[----:B------:R-:W-:-:S06]  /*0270*/  UMOV UR5, 0x397b839a ;  /* 0x397b839a00057882 */ /* 0x000fcc0000000000 */
[----:B------:R-:W-:Y:S01]  /*0280*/  DFMA R20, R20, -UR4, R10 ;  /* 0x8000000414147c2b */ /* 0x000fe2000800000a */
[----:B------:R-:W-:Y:S10]  /*0290*/  @!P0 BRA `(.L_x_1) ;  /* 0x0000000000148947 */ /* 0x000ff40003800000 */
[----:B------:R-:W-:-:S07]  /*02a0*/  MOV R2, 0x2c0 ;  /* 0x000002c000027802 */ /* 0x000fce0000000f00 */
[----:B0-23--:R-:W-:Y:S05]  /*02b0*/  CALL.REL.NOINC `($_Z2fxPd$__internal_trig_reduction_slowpathd) ;  /* 0x0000000800587944 */ /* 0x00dfea0003c00000 */
[----:B------:R-:W-:Y:S02]  /*02c0*/  IMAD.MOV.U32 R2, RZ, RZ, R10 ;  /* 0x000000ffff027224 */ /* 0x000fe400078e000a */
[----:B------:R-:W-:Y:S02]  /*02d0*/  IMAD.MOV.U32 R20, RZ, RZ, R12 ;  /* 0x000000ffff147224 */ /* 0x000fe400078e000c */
[----:B------:R-:W-:-:S07]  /*02e0*/  IMAD.MOV.U32 R21, RZ, RZ, R13 ;  /* 0x000000ffff157224 */ /* 0x000fce00078e000d */
.L_x_1:
[----:B--23--:R-:W-:Y:S05]  /*02f0*/  BSYNC.RECONVERGENT B0 ;  /* 0x0000000000007941 */ /* 0x00cfea0003800200 */
.L_x_0:
[----:B------:R-:W-:-:S05]  /*0300*/  IMAD.SHL.U32 R8, R2, 0x40, RZ ;  /* 0x0000004002087824 */ /* 0x000fca00078e00ff */
[----:B------:R-:W-:-:S04]  /*0310*/  LOP3.LUT R8, R8, 0x40, RZ, 0xc0, !PT ;  /* 0x0000004008087812 */ /* 0x000fc800078ec0ff */
[----:B------:R-:W-:-:S05]  /*0320*/  IADD3 R26, P0, PT, R8, UR8, RZ ;  /* 0x00000008081a7c10 */ /* 0x000fca000ff1e0ff */
[----:B------:R-:W-:-:S05]  /*0330*/  IMAD.X R27, RZ, RZ, UR9, P0 ;  /* 0x00000009ff1b7e24 */ /* 0x000fca00080e06ff */
[----:B------:R-:W2:Y:S04]  /*0340*/  LDG.E.128.CONSTANT R8, desc[UR6][R26.64] ;  /* 0x000000061a087981 */ /* 0x000ea8000c1e9d00 */
[----:B------:R-:W3:Y:S04]  /*0350*/  LDG.E.128.CONSTANT R12, desc[UR6][R26.64+0x10] ;  /* 0x000010061a0c7981 */ /* 0x000ee8000c1e9d00 */
[----:B------:R-:W4:Y:S01]  /*0360*/  LDG.E.128.CONSTANT R16, desc[UR6][R26.64+0x20] ;  /* 0x000020061a107981 */ /* 0x000f22000c1e9d00 */
[----:B------:R-:W-:Y:S01]  /*0370*/  LOP3.LUT R22, R2, 0x1, RZ, 0xc0, !PT ;  /* 0x0000000102167812 */ /* 0x000fe200078ec0ff */
[----:B------:R-:W-:Y:S01]  /*0380*/  IMAD.MOV.U32 R24, RZ, RZ, 0x20fd8164 ;  /* 0x20fd8164ff187424 */ /* 0x000fe200078e00ff */
[----:B------:R-:W-:Y:S01]  /*0390*/  BSSY.RECONVERGENT B0, `(.L_x_2) ;  /* 0x0000024000007945 */ /* 0x000fe20003800200 */
[----:B------:R-:W-:Y:S01]  /*03a0*/  IMAD.MOV.U32 R25, RZ, RZ, 0x3da8ff83 ;  /* 0x3da8ff83ff197424 */ /* 0x000fe200078e00ff */
[----:B------:R-:W-:Y:S01]  /*03b0*/  ISETP.NE.U32.AND P0, PT, R22, 0x1, PT ;  /* 0x000000011600780c */ /* 0x000fe20003f05070 */
[----:B------:R-:W-:-:S03]  /*03c0*/  DMUL R22, R20, R20 ;  /* 0x0000001414167228 */ /* 0x000fc60000000000 */
[----:B------:R-:W-:Y:S02]  /*03d0*/  FSEL R24, R24, -8.06006814911005101289e+34, !P0 ;  /* 0xf9785eba18187808 */ /* 0x000fe40004000000 */
[----:B------:R-:W-:-:S06]  /*03e0*/  FSEL R25, -R25, 0.11223486810922622681, !P0 ;  /* 0x3de5db6519197808 */ /* 0x000fcc0004000100 */
[----:B--2---:R-:W-:-:S08]  /*03f0*/  DFMA R8, R22, R24, R8 ;  /* 0x000000181608722b */ /* 0x004fd00000000008 */
[----:B------:R-:W-:-:S08]  /*0400*/  DFMA R8, R22, R8, R10 ;  /* 0x000000081608722b */ /* 0x000fd0000000000a */
[----:B---3--:R-:W-:-:S08]  /*0410*/  DFMA R8, R22, R8, R12 ;  /* 0x000000081608722b */ /* 0x008fd0000000000c */
[----:B------:R-:W-:Y:S02]  /*0420*/  DFMA R14, R22, R8, R14 ;  /* 0x00000008160e722b */ /* 0x000fe4000000000e */
[----:B------:R-:W1:Y:S01]  /*0430*/  MUFU.RCP64H R9, R5 ;  /* 0x0000000500097308 */ /* 0x000e620000001800 */
[----:B------:R-:W-:-:S05]  /*0440*/  IMAD.MOV.U32 R8, RZ, RZ, 0x1 ;  /* 0x00000001ff087424 */ /* 0x000fca00078e00ff */
[----:B----4-:R-:W-:-:S08]  /*0450*/  DFMA R14, R22, R14, R16 ;  /* 0x0000000e160e722b */ /* 0x010fd00000000010 */
[----:B------:R-:W-:Y:S02]  /*0460*/  DFMA R14, R22, R14, R18 ;  /* 0x0000000e160e722b */ /* 0x000fe40000000012 */
[----:B-1----:R-:W-:-:S06]  /*0470*/  DFMA R10, -R4, R8, 1 ;  /* 0x3ff00000040a742b */ /* 0x002fcc0000000108 */
[----:B------:R-:W-:Y:S02]  /*0480*/  DFMA R20, R14, R20, R20 ;  /* 0x000000140e14722b */ /* 0x000fe40000000014 */
[----:B------:R-:W-:Y:S02]  /*0490*/  DFMA R14, R22, R14, 1 ;  /* 0x3ff00000160e742b */ /* 0x000fe4000000000e */
[----:B------:R-:W-:-:S08]  /*04a0*/  DFMA R10, R10, R10, R10 ;  /* 0x0000000a0a0a722b */ /* 0x000fd0000000000a */
[----:B------:R-:W-:Y:S01]  /*04b0*/  DFMA R10, R8, R10, R8 ;  /* 0x0000000a080a722b */ /* 0x000fe20000000008 */
[----:B------:R-:W-:Y:S02]  /*04c0*/  FSEL R14, R14, R20, !P0 ;  /* 0x000000140e0e7208 */ /* 0x000fe40004000000 */
[----:B------:R-:W-:Y:S02]  /*04d0*/  FSEL R15, R15, R21, !P0 ;  /* 0x000000150f0f7208 */ /* 0x000fe40004000000 */
[----:B------:R-:W-:-:S03]  /*04e0*/  LOP3.LUT P0, RZ, R2, 0x2, RZ, 0xc0, !PT ;  /* 0x0000000202ff7812 */ /* 0x000fc6000780c0ff */
[----:B------:R-:W-:Y:S02]  /*04f0*/  DFMA R12, -R4, R10, 1 ;  /* 0x3ff00000040c742b */ /* 0x000fe4000000010a */
[----:B------:R-:W-:-:S06]  /*0500*/  DADD R8, RZ, -R14 ;  /* 0x00000000ff087229 */ /* 0x000fcc000000080e */
[----:B------:R-:W-:-:S04]  /*0510*/  DFMA R12, R10, R12, R10 ;  /* 0x0000000c0a0c722b */ /* 0x000fc8000000000a */
[----:B------:R-:W-:Y:S02]  /*0520*/  FSEL R10, R14, R8, !P0 ;  /* 0x000000080e0a7208 */ /* 0x000fe40004000000 */
[----:B------:R-:W-:-:S04]  /*0530*/  FSEL R11, R15, R9, !P0 ;  /* 0x000000090f0b7208 */ /* 0x000fc80004000000 */
[----:B------:R-:W-:Y:S02]  /*0540*/  FSETP.GEU.AND P1, PT, |R11|, 6.5827683646048100446e-37, PT ;  /* 0x036000000b00780b */ /* 0x000fe40003f2e200 */
[----:B------:R-:W-:-:S08]  /*0550*/  DMUL R8, R12, R10 ;  /* 0x0000000a0c087228 */ /* 0x000fd00000000000 */
[----:B------:R-:W-:-:S08]  /*0560*/  DFMA R14, -R4, R8, R10 ;  /* 0x00000008040e722b */ /* 0x000fd0000000010a */
[----:B------:R-:W-:-:S10]  /*0570*/  DFMA R8, R12, R14, R8 ;  /* 0x0000000e0c08722b */ /* 0x000fd40000000008 */
[----:B------:R-:W-:-:S05]  /*0580*/  FFMA R2, RZ, R5, R9 ;  /* 0x00000005ff027223 */ /* 0x000fca0000000009 */
[----:B------:R-:W-:-:S13]  /*0590*/  FSETP.GT.AND P0, PT, |R2|, 1.469367938527859385e-39, PT ;  /* 0x001000000200780b */ /* 0x000fda0003f04200 */
[----:B------:R-:W-:Y:S05]  /*05a0*/  @P0 BRA P1, `(.L_x_3) ;  /* 0x0000000000080947 */ /* 0x000fea0000800000 */
[----:B------:R-:W-:-:S07]  /*05b0*/  MOV R2, 0x5d0 ;  /* 0x000005d000027802 */ /* 0x000fce0000000f00 */
[----:B0-----:R-:W-:Y:S05]  /*05c0*/  CALL.REL.NOINC `($__internal_0_$__cuda_sm20_div_rn_f64_full) ;  /* 0x00000000001c7944 */ /* 0x001fea0003c00000 */
.L_x_3:
[----:B------:R-:W-:Y:S05]  /*05d0*/  BSYNC.RECONVERGENT B0 ;  /* 0x0000000000007941 */ /* 0x000fea0003800200 */
.L_x_2:
[----:B0-----:R-:W-:-:S04]  /*05e0*/  IMAD.WIDE R4, R0, 0x8, R6 ;  /* 0x0000000800047825 */ /* 0x001fc800078e0206 */
[----:B------:R-:W-:Y:S01]  /*05f0*/  IMAD.IADD R0, R3, 0x1, R0 ;  /* 0x0000000103007824 */ /* 0x000fe200078e0200 */
[----:B------:R1:W-:Y:S04]  /*0600*/  STG.E.64 desc[UR6][R4.64], R8 ;  /* 0x0000000804007986 */ /* 0x0003e8000c101b06 */
[----:B------:R-:W-:-:S13]  /*0610*/  ISETP.GE.AND P0, PT, R0, 0x5f5e100, PT ;  /* 0x05f5e1000000780c */ /* 0x000fda0003f06270 */
[----:B-1----:R-:W-:Y:S05]  /*0620*/  @!P0 BRA `(.L_x_4) ;  /* 0xfffffff800a88947 */ /* 0x002fea000383ffff */
[----:B------:R-:W-:Y:S05]  /*0630*/  EXIT ;  /* 0x000000000000794d */ /* 0x000fea0003800000 */
        .weak           $__internal_0_$__cuda_sm20_div_rn_f64_full
        .type           $__internal_0_$__cuda_sm20_div_rn_f64_full,@function
        .size           $__internal_0_$__cuda_sm20_div_rn_f64_full,($_Z2fxPd$__internal_trig_reduction_slowpathd - $__internal_0_$__cuda_sm20_div_rn_f64_full)
$__internal_0_$__cuda_sm20_div_rn_f64_full:
[C---:B------:R-:W-:Y:S01]  /*0640*/  FSETP.GEU.AND P0, PT, |R5|.reuse, 1.469367938527859385e-39, PT ;  /* 0x001000000500780b */ /* 0x040fe20003f0e200 */
[----:B------:R-:W-:Y:S01]  /*0650*/  IMAD.MOV.U32 R12, RZ, RZ, 0x1 ;  /* 0x00000001ff0c7424 */ /* 0x000fe200078e00ff */
[----:B------:R-:W-:Y:S01]  /*0660*/  LOP3.LUT R8, R5, 0x800fffff, RZ, 0xc0, !PT ;  /* 0x800fffff05087812 */ /* 0x000fe200078ec0ff */
[----:B------:R-:W-:Y:S01]  /*0670*/  BSSY.RECONVERGENT B1, `(.L_x_5) ;  /* 0x0000055000017945 */ /* 0x000fe20003800200 */
[C---:B------:R-:W-:Y:S02]  /*0680*/  FSETP.GEU.AND P2, PT, |R11|.reuse, 1.469367938527859385e-39, PT ;  /* 0x001000000b00780b */ /* 0x040fe40003f4e200 */
[----:B------:R-:W-:Y:S01]  /*0690*/  LOP3.LUT R9, R8, 0x3ff00000, RZ, 0xfc, !PT ;  /* 0x3ff0000008097812 */ /* 0x000fe200078efcff */
[----:B------:R-:W-:Y:S01]  /*06a0*/  IMAD.MOV.U32 R8, RZ, RZ, R4 ;  /* 0x000000ffff087224 */ /* 0x000fe200078e0004 */
[----:B------:R-:W-:Y:S02]  /*06b0*/  LOP3.LUT R14, R11, 0x7ff00000, RZ, 0xc0, !PT ;  /* 0x7ff000000b0e7812 */ /* 0x000fe400078ec0ff */
[----:B------:R-:W-:-:S03]  /*06c0*/  LOP3.LUT R21, R5, 0x7ff00000, RZ, 0xc0, !PT ;  /* 0x7ff0000005157812 */ /* 0x000fc600078ec0ff */
[----:B------:R-:W-:Y:S01]  /*06d0*/  @!P0 DMUL R8, R4, 8.98846567431157953865e+307 ;  /* 0x7fe0000004088828 */ /* 0x000fe20000000000 */
[----:B------:R-:W-:-:S03]  /*06e0*/  ISETP.GE.U32.AND P1, PT, R14, R21, PT ;  /* 0x000000150e00720c */ /* 0x000fc60003f26070 */
[----:B------:R-:W-:Y:S02]  /*06f0*/  @!P2 LOP3.LUT R15, R5, 0x7ff00000, RZ, 0xc0, !PT ;  /* 0x7ff00000050fa812 */ /* 0x000fe400078ec0ff */
[----:B------:R-:W0:Y:S02]  /*0700*/  MUFU.RCP64H R13, R9 ;  /* 0x00000009000d7308 */ /* 0x000e240000001800 */
[----:B------:R-:W-:Y:S01]  /*0710*/  @!P2 ISETP.GE.U32.AND P3, PT, R14, R15, PT ;  /* 0x0000000f0e00a20c */ /* 0x000fe20003f66070 */
[----:B------:R-:W-:-:S05]  /*0720*/  IMAD.MOV.U32 R15, RZ, RZ, 0x1ca00000 ;  /* 0x1ca00000ff0f7424 */ /* 0x000fca00078e00ff */
[----:B------:R-:W-:-:S04]  /*0730*/  @!P2 SEL R19, R15, 0x63400000, !P3 ;  /* 0x634000000f13a807 */ /* 0x000fc80005800000 */
[----:B------:R-:W-:-:S04]  /*0740*/  @!P2 LOP3.LUT R22, R19, 0x80000000, R11, 0xf8, !PT ;  /* 0x800000001316a812 */ /* 0x000fc800078ef80b */
[----:B------:R-:W-:Y:S01]  /*0750*/  @!P2 LOP3.LUT R23, R22, 0x100000, RZ, 0xfc, !PT ;  /* 0x001000001617a812 */ /* 0x000fe200078efcff */
[----:B0-----:R-:W-:Y:S01]  /*0760*/  DFMA R16, R12, -R8, 1 ;  /* 0x3ff000000c10742b */ /* 0x001fe20000000808 */
[----:B------:R-:W-:-:S07]  /*0770*/  @!P2 IMAD.MOV.U32 R22, RZ, RZ, RZ ;  /* 0x000000ffff16a224 */ /* 0x000fce00078e00ff */
[----:B------:R-:W-:-:S08]  /*0780*/  DFMA R16, R16, R16, R16 ;  /* 0x000000101010722b */ /* 0x000fd00000000010 */
[----:B------:R-:W-:Y:S01]  /*0790*/  DFMA R16, R12, R16, R12 ;  /* 0x000000100c10722b */ /* 0x000fe2000000000c */
[----:B------:R-:W-:Y:S01]  /*07a0*/  SEL R13, R15, 0x63400000, !P1 ;  /* 0x634000000f0d7807 */ /* 0x000fe20004800000 */
[----:B------:R-:W-:-:S03]  /*07b0*/  IMAD.MOV.U32 R12, RZ, RZ, R10 ;  /* 0x000000ffff0c7224 */ /* 0x000fc600078e000a */
[----:B------:R-:W-:-:S03]  /*07c0*/  LOP3.LUT R13, R13, 0x800fffff, R11, 0xf8, !PT ;  /* 0x800fffff0d0d7812 */ /* 0x000fc600078ef80b */
[----:B------:R-:W-:-:S03]  /*07d0*/  DFMA R18, R16, -R8, 1 ;  /* 0x3ff000001012742b */ /* 0x000fc60000000808 */
[----:B------:R-:W-:Y:S01]  /*07e0*/  @!P2 DFMA R12, R12, 2, -R22 ;  /* 0x400000000c0ca82b */ /* 0x000fe20000000816 */
[----:B------:R-:W-:-:S04]  /*07f0*/  IMAD.MOV.U32 R22, RZ, RZ, R14 ;  /* 0x000000ffff167224 */ /* 0x000fc800078e000e */
[----:B------:R-:W-:Y:S01]  /*0800*/  DFMA R16, R16, R18, R16 ;  /* 0x000000121010722b */ /* 0x000fe20000000010 */
[----:B------:R-:W-:Y:S01]  /*0810*/  IMAD.MOV.U32 R23, RZ, RZ, R21 ;  /* 0x000000ffff177224 */ /* 0x000fe200078e0015 */
[----:B------:R-:W-:-:S03]  /*0820*/  @!P0 LOP3.LUT R23, R9, 0x7ff00000, RZ, 0xc0, !PT ;  /* 0x7ff0000009178812 */ /* 0x000fc600078ec0ff */
[----:B------:R-:W-:Y:S02]  /*0830*/  @!P2 LOP3.LUT R22, R13, 0x7ff00000, RZ, 0xc0, !PT ;  /* 0x7ff000000d16a812 */ /* 0x000fe400078ec0ff */
[----:B------:R-:W-:Y:S01]  /*0840*/  VIADD R25, R23, 0xffffffff ;  /* 0xffffffff17197836 */ /* 0x000fe20000000000 */
[----:B------:R-:W-:Y:S02]  /*0850*/  DMUL R18, R16, R12 ;  /* 0x0000000c10127228 */ /* 0x000fe40000000000 */
[----:B------:R-:W-:-:S05]  /*0860*/  VIADD R24, R22, 0xffffffff ;  /* 0xffffffff16187836 */ /* 0x000fca0000000000 */
[----:B------:R-:W-:Y:S01]  /*0870*/  ISETP.GT.U32.AND P0, PT, R24, 0x7feffffe, PT ;  /* 0x7feffffe1800780c */ /* 0x000fe20003f04070 */
[----:B------:R-:W-:-:S03]  /*0880*/  DFMA R20, R18, -R8, R12 ;  /* 0x800000081214722b */ /* 0x000fc6000000000c */
[----:B------:R-:W-:-:S05]  /*0890*/  ISETP.GT.U32.OR P0, PT, R25, 0x7feffffe, P0 ;  /* 0x7feffffe1900780c */ /* 0x000fca0000704470 */
[----:B------:R-:W-:-:S08]  /*08a0*/  DFMA R16, R16, R20, R18 ;  /* 0x000000141010722b */ /* 0x000fd00000000012 */
[----:B------:R-:W-:Y:S05]  /*08b0*/  @P0 BRA `(.L_x_6) ;  /* 0x00000000006c0947 */ /* 0x000fea0003800000 */
[----:B------:R-:W-:-:S04]  /*08c0*/  LOP3.LUT R11, R5, 0x7ff00000, RZ, 0xc0, !PT ;  /* 0x7ff00000050b7812 */ /* 0x000fc800078ec0ff */
[CC--:B------:R-:W-:Y:S02]  /*08d0*/  VIADDMNMX R10, R14.reuse, -R11.reuse, 0xb9600000, !PT ;  /* 0xb96000000e0a7446 */ /* 0x0c0fe4000780090b */
[----:B------:R-:W-:Y:S02]  /*08e0*/  ISETP.GE.U32.AND P0, PT, R14, R11, PT ;  /* 0x0000000b0e00720c */ /* 0x000fe40003f06070 */
[----:B------:R-:W-:Y:S02]  /*08f0*/  VIMNMX R10, PT, PT, R10, 0x46a00000, PT ;  /* 0x46a000000a0a7848 */ /* 0x000fe40003fe0100 */
[----:B------:R-:W-:-:S05]  /*0900*/  SEL R15, R15, 0x63400000, !P0 ;  /* 0x634000000f0f7807 */ /* 0x000fca0004000000 */
[----:B------:R-:W-:Y:S02]  /*0910*/  IMAD.IADD R18, R10, 0x1, -R15 ;  /* 0x000000010a127824 */ /* 0x000fe400078e0a0f */
[----:B------:R-:W-:Y:S02]  /*0920*/  IMAD.MOV.U32 R10, RZ, RZ, RZ ;  /* 0x000000ffff0a7224 */ /* 0x000fe400078e00ff */
[----:B------:R-:W-:-:S06]  /*0930*/  VIADD R11, R18, 0x7fe00000 ;  /* 0x7fe00000120b7836 */ /* 0x000fcc0000000000 */
[----:B------:R-:W-:-:S10]  /*0940*/  DMUL R14, R16, R10 ;  /* 0x0000000a100e7228 */ /* 0x000fd40000000000 */
[----:B------:R-:W-:-:S13]  /*0950*/  FSETP.GTU.AND P0, PT, |R15|, 1.469367938527859385e-39, PT ;  /* 0x001000000f00780b */ /* 0x000fda0003f0c200 */
[----:B------:R-:W-:Y:S05]  /*0960*/  @P0 BRA `(.L_x_7) ;  /* 0x0000000000940947 */ /* 0x000fea0003800000 */
[----:B------:R-:W-:Y:S01]  /*0970*/  DFMA R8, R16, -R8, R12 ;  /* 0x800000081008722b */ /* 0x000fe2000000000c */
[----:B------:R-:W-:-:S09]  /*0980*/  IMAD.MOV.U32 R10, RZ, RZ, RZ ;  /* 0x000000ffff0a7224 */ /* 0x000fd200078e00ff */
[C---:B------:R-:W-:Y:S02]  /*0990*/  FSETP.NEU.AND P0, PT, R9.reuse, RZ, PT ;  /* 0x000000ff0900720b */ /* 0x040fe40003f0d000 */
[----:B------:R-:W-:-:S04]  /*09a0*/  LOP3.LUT R13, R9, 0x80000000, R5, 0x48, !PT ;  /* 0x80000000090d7812 */ /* 0x000fc800078e4805 */
[----:B------:R-:W-:-:S07]  /*09b0*/  LOP3.LUT R11, R13, R11, RZ, 0xfc, !PT ;  /* 0x0000000b0d0b7212 */ /* 0x000fce00078efcff */
[----:B------:R-:W-:Y:S05]  /*09c0*/  @!P0 BRA `(.L_x_7) ;  /* 0x00000000007c8947 */ /* 0x000fea0003800000 */
[----:B------:R-:W-:Y:S01]  /*09d0*/  IMAD.MOV R5, RZ, RZ, -R18 ;  /* 0x000000ffff057224 */ /* 0x000fe200078e0a12 */
[----:B------:R-:W-:Y:S01]  /*09e0*/  DMUL.RP R10, R16, R10 ;  /* 0x0000000a100a7228 */ /* 0x000fe20000008000 */
[----:B------:R-:W-:-:S06]  /*09f0*/  IMAD.MOV.U32 R4, RZ, RZ, RZ ;  /* 0x000000ffff047224 */ /* 0x000fcc00078e00ff */
[----:B------:R-:W-:-:S03]  /*0a00*/  DFMA R4, R14, -R4, R16 ;  /* 0x800000040e04722b */ /* 0x000fc60000000010 */
[----:B------:R-:W-:-:S03]  /*0a10*/  LOP3.LUT R13, R11, R13, RZ, 0x3c, !PT ;  /* 0x0000000d0b0d7212 */ /* 0x000fc600078e3cff */
[----:B------:R-:W-:-:S04]  /*0a20*/  IADD3 R4, PT, PT, -R18, -0x43300000, RZ ;  /* 0xbcd0000012047810 */ /* 0x000fc80007ffe1ff */
[----:B------:R-:W-:-:S04]  /*0a30*/  FSETP.NEU.AND P0, PT, |R5|, R4, PT ;  /* 0x000000040500720b */ /* 0x000fc80003f0d200 */
[----:B------:R-:W-:Y:S02]  /*0a40*/  FSEL R14, R10, R14, !P0 ;  /* 0x0000000e0a0e7208 */ /* 0x000fe40004000000 */
[----:B------:R-:W-:Y:S01]  /*0a50*/  FSEL R15, R13, R15, !P0 ;  /* 0x0000000f0d0f7208 */ /* 0x000fe20004000000 */
[----:B------:R-:W-:Y:S06]  /*0a60*/  BRA `(.L_x_7) ;  /* 0x0000000000547947 */ /* 0x000fec0003800000 */
.L_x_6:
[----:B------:R-:W-:-:S14]  /*0a70*/  DSETP.NAN.AND P0, PT, R10, R10, PT ;  /* 0x0000000a0a00722a */ /* 0x000fdc0003f08000 */
[----:B------:R-:W-:Y:S05]  /*0a80*/  @P0 BRA `(.L_x_8) ;  /* 0x0000000000440947 */ /* 0x000fea0003800000 */
[----:B------:R-:W-:-:S14]  /*0a90*/  DSETP.NAN.AND P0, PT, R4, R4, PT ;  /* 0x000000040400722a */ /* 0x000fdc0003f08000 */
[----:B------:R-:W-:Y:S05]  /*0aa0*/  @P0 BRA `(.L_x_9) ;  /* 0x0000000000300947 */ /* 0x000fea0003800000 */
[----:B------:R-:W-:Y:S01]  /*0ab0*/  ISETP.NE.AND P0, PT, R22, R23, PT ;  /* 0x000000171600720c */ /* 0x000fe20003f05270 */
[----:B------:R-:W-:Y:S02]  /*0ac0*/  IMAD.MOV.U32 R14, RZ, RZ, 0x0 ;  /* 0x00000000ff0e7424 */ /* 0x000fe400078e00ff */
[----:B------:R-:W-:-:S10]  /*0ad0*/  IMAD.MOV.U32 R15, RZ, RZ, -0x80000 ;  /* 0xfff80000ff0f7424 */ /* 0x000fd400078e00ff */
[----:B------:R-:W-:Y:S05]  /*0ae0*/  @!P0 BRA `(.L_x_7) ;  /* 0x0000000000348947 */ /* 0x000fea0003800000 */
[----:B------:R-:W-:Y:S02]  /*0af0*/  ISETP.NE.AND P0, PT, R22, 0x7ff00000, PT ;  /* 0x7ff000001600780c */ /* 0x000fe40003f05270 */
[----:B------:R-:W-:Y:S02]  /*0b00*/  LOP3.LUT R15, R11, 0x80000000, R5, 0x48, !PT ;  /* 0x800000000b0f7812 */ /* 0x000fe400078e4805 */
[----:B------:R-:W-:-:S13]  /*0b10*/  ISETP.EQ.OR P0, PT, R23, RZ, !P0 ;  /* 0x000000ff1700720c */ /* 0x000fda0004702670 */
[----:B------:R-:W-:Y:S01]  /*0b20*/  @P0 LOP3.LUT R4, R15, 0x7ff00000, RZ, 0xfc, !PT ;  /* 0x7ff000000f040812 */ /* 0x000fe200078efcff */
[----:B------:R-:W-:Y:S02]  /*0b30*/  @!P0 IMAD.MOV.U32 R14, RZ, RZ, RZ ;  /* 0x000000ffff0e8224 */ /* 0x000fe400078e00ff */
[----:B------:R-:W-:Y:S02]  /*0b40*/  @P0 IMAD.MOV.U32 R14, RZ, RZ, RZ ;  /* 0x000000ffff0e0224 */ /* 0x000fe400078e00ff */
[----:B------:R-:W-:Y:S01]  /*0b50*/  @P0 IMAD.MOV.U32 R15, RZ, RZ, R4 ;  /* 0x000000ffff0f0224 */ /* 0x000fe200078e0004 */
[----:B------:R-:W-:Y:S06]  /*0b60*/  BRA `(.L_x_7) ;  /* 0x0000000000147947 */ /* 0x000fec0003800000 */
.L_x_9:
[----:B------:R-:W-:Y:S01]  /*0b70*/  LOP3.LUT R15, R5, 0x80000, RZ, 0xfc, !PT ;  /* 0x00080000050f7812 */ /* 0x000fe200078efcff */
[----:B------:R-:W-:Y:S01]  /*0b80*/  IMAD.MOV.U32 R14, RZ, RZ, R4 ;  /* 0x000000ffff0e7224 */ /* 0x000fe200078e0004 */
[----:B------:R-:W-:Y:S06]  /*0b90*/  BRA `(.L_x_7) ;  /* 0x0000000000087947 */ /* 0x000fec0003800000 */
.L_x_8:
[----:B------:R-:W-:Y:S01]  /*0ba0*/  LOP3.LUT R15, R11, 0x80000, RZ, 0xfc, !PT ;  /* 0x000800000b0f7812 */ /* 0x000fe200078efcff */
[----:B------:R-:W-:-:S07]  /*0bb0*/  IMAD.MOV.U32 R14, RZ, RZ, R10 ;  /* 0x000000ffff0e7224 */ /* 0x000fce00078e000a */
.L_x_7:
[----:B------:R-:W-:Y:S05]  /*0bc0*/  BSYNC.RECONVERGENT B1 ;  /* 0x0000000000017941 */ /* 0x000fea0003800200 */
.L_x_5:
[----:B------:R-:W-:Y:S02]  /*0bd0*/  IMAD.MOV.U32 R4, RZ, RZ, R2 ;  /* 0x000000ffff047224 */ /* 0x000fe400078e0002 */
[----:B------:R-:W-:Y:S02]  /*0be0*/  IMAD.MOV.U32 R5, RZ, RZ, 0x0 ;  /* 0x00000000ff057424 */ /* 0x000fe400078e00ff */
[----:B------:R-:W-:Y:S02]  /*0bf0*/  IMAD.MOV.U32 R8, RZ, RZ, R14 ;  /* 0x000000ffff087224 */ /* 0x000fe400078e000e */
[----:B------:R-:W-:Y:S01]  /*0c00*/  IMAD.MOV.U32 R9, RZ, RZ, R15 ;  /* 0x000000ffff097224 */ /* 0x000fe200078e000f */
[----:B------:R-:W-:Y:S06]  /*0c10*/  RET.REL.NODEC R4 `(_Z2fxPd) ;  /* 0xfffffff004f87950 */ /* 0x000fec0003c3ffff */
        .type           $_Z2fxPd$__internal_trig_reduction_slowpathd,@function
        .size           $_Z2fxPd$__internal_trig_reduction_slowpathd,(.L_x_19 - $_Z2fxPd$__internal_trig_reduction_slowpathd)
$_Z2fxPd$__internal_trig_reduction_slowpathd:
[--C-:B------:R-:W-:Y:S01]  /*0c20*/  SHF.R.U32.HI R8, RZ, 0x14, R5.reuse ;  /* 0x00000014ff087819 */ /* 0x100fe20000011605 */
[----:B------:R-:W-:Y:S02]  /*0c30*/  IMAD.MOV.U32 R12, RZ, RZ, R4 ;  /* 0x000000ffff0c7224 */ /* 0x000fe400078e0004 */
[----:B------:R-:W-:Y:S01]  /*0c40*/  IMAD.MOV.U32 R13, RZ, RZ, R5 ;  /* 0x000000ffff0d7224 */ /* 0x000fe200078e0005 */
[----:B------:R-:W-:Y:S01]  /*0c50*/  LOP3.LUT R10, R8, 0x7ff, RZ, 0xc0, !PT ;  /* 0x000007ff080a7812 */ /* 0x000fe200078ec0ff */
[----:B------:R-:W-:-:S03]  /*0c60*/  IMAD.MOV.U32 R9, RZ, RZ, RZ ;  /* 0x000000ffff097224 */ /* 0x000fc600078e00ff */
[----:B------:R-:W-:-:S13]  /*0c70*/  ISETP.NE.AND P0, PT, R10, 0x7ff, PT ;  /* 0x000007ff0a00780c */ /* 0x000fda0003f05270 */
[----:B------:R-:W-:Y:S05]  /*0c80*/  @!P0 BRA `(.L_x_10) ;  /* 0x00000008004c8947 */ /* 0x000fea0003800000 */
[----:B------:R-:W-:Y:S01]  /*0c90*/  VIADD R10, R10, 0xfffffc00 ;  /* 0xfffffc000a0a7836 */ /* 0x000fe20000000000 */
[----:B------:R-:W-:Y:S01]  /*0ca0*/  BSSY.RECONVERGENT B1, `(.L_x_11) ;  /* 0x0000030000017945 */ /* 0x000fe20003800200 */
[----:B------:R-:W-:Y:S01]  /*0cb0*/  IMAD.MOV.U32 R11, RZ, RZ, R5 ;  /* 0x000000ffff0b7224 */ /* 0x000fe200078e0005 */
[----:B------:R-:W-:Y:S02]  /*0cc0*/  CS2R R16, SRZ ;  /* 0x0000000000107805 */ /* 0x000fe4000001ff00 */
[----:B------:R-:W-:Y:S02]  /*0cd0*/  SHF.R.U32.HI R9, RZ, 0x6, R10 ;  /* 0x00000006ff097819 */ /* 0x000fe4000001160a */
[----:B------:R-:W-:Y:S02]  /*0ce0*/  ISETP.GE.U32.AND P0, PT, R10, 0x80, PT ;  /* 0x000000800a00780c */ /* 0x000fe40003f06070 */
[C---:B------:R-:W-:Y:S02]  /*0cf0*/  IADD3 R10, PT, PT, -R9.reuse, 0x13, RZ ;  /* 0x00000013090a7810 */ /* 0x040fe40007ffe1ff */
[----:B------:R-:W-:-:S02]  /*0d00*/  IADD3 R23, PT, PT, -R9, 0xf, RZ ;  /* 0x0000000f09177810 */ /* 0x000fc40007ffe1ff */
[----:B------:R-:W-:-:S04]  /*0d10*/  SEL R10, R10, 0x12, P0 ;  /* 0x000000120a0a7807 */ /* 0x000fc80000000000 */
[----:B------:R-:W-:-:S13]  /*0d20*/  ISETP.GE.AND P0, PT, R23, R10, PT ;  /* 0x0000000a1700720c */ /* 0x000fda0003f06270 */
[----:B------:R-:W-:Y:S05]  /*0d30*/  @P0 BRA `(.L_x_12) ;  /* 0x0000000000980947 */ /* 0x000fea0003800000 */
[----:B------:R-:W0:Y:S01]  /*0d40*/  LDC.64 R14, c[0x0][0x358] ;  /* 0x0000d600ff0e7b82 */ /* 0x000e220000000a00 */
[C---:B------:R-:W-:Y:S01]  /*0d50*/  SHF.L.U64.HI R18, R12.reuse, 0xb, R13 ;  /* 0x0000000b0c127819 */ /* 0x040fe2000001020d */
[----:B------:R-:W-:Y:S01]  /*0d60*/  BSSY.RECONVERGENT B2, `(.L_x_13) ;  /* 0x0000022000027945 */ /* 0x000fe20003800200 */
[----:B------:R-:W-:Y:S01]  /*0d70*/  IMAD.SHL.U32 R13, R12, 0x800, RZ ;  /* 0x000008000c0d7824 */ /* 0x000fe200078e00ff */
[----:B------:R-:W-:Y:S01]  /*0d80*/  IADD3 R21, PT, PT, RZ, -R9, -R10 ;  /* 0x80000009ff157210 */ /* 0x000fe20007ffe80a */
[----:B------:R-:W-:Y:S01]  /*0d90*/  IMAD.MOV.U32 R20, RZ, RZ, RZ ;  /* 0x000000ffff147224 */ /* 0x000fe200078e00ff */
[----:B------:R-:W-:Y:S02]  /*0da0*/  CS2R R16, SRZ ;  /* 0x0000000000107805 */ /* 0x000fe4000001ff00 */
[----:B------:R-:W-:-:S07]  /*0db0*/  LOP3.LUT R12, R18, 0x80000000, RZ, 0xfc, !PT ;  /* 0x80000000120c7812 */ /* 0x000fce00078efcff */
.L_x_14:
[----:B------:R-:W1:Y:S01]  /*0dc0*/  LDC.64 R18, c[0x4][RZ] ;  /* 0x01000000ff127b82 */ /* 0x000e620000000a00 */
[----:B0-----:R-:W-:Y:S02]  /*0dd0*/  R2UR UR4, R14 ;  /* 0x000000000e0472ca */ /* 0x001fe400000e0000 */
[----:B------:R-:W-:Y:S01]  /*0de0*/  R2UR UR5, R15 ;  /* 0x000000000f0572ca */ /* 0x000fe200000e0000 */
[----:B-1----:R-:W-:-:S12]  /*0df0*/  IMAD.WIDE R18, R23, 0x8, R18 ;  /* 0x0000000817127825 */ /* 0x002fd800078e0212 */
[----:B------:R-:W2:Y:S01]  /*0e00*/  LDG.E.64.CONSTANT R18, desc[UR4][R18.64] ;  /* 0x0000000412127981 */ /* 0x000ea2000c1e9b00 */
[----:B------:R-:W-:Y:S02]  /*0e10*/  VIADD R21, R21, 0x1 ;  /* 0x0000000115157836 */ /* 0x000fe40000000000 */
[----:B------:R-:W-:Y:S02]  /*0e20*/  VIADD R23, R23, 0x1 ;  /* 0x0000000117177836 */ /* 0x000fe40000000000 */
[----:B--2---:R-:W-:-:S04]  /*0e30*/  IMAD.WIDE.U32 R16, P2, R18, R13, R16 ;  /* 0x0000000d12107225 */ /* 0x004fc80007840010 */
[----:B------:R-:W-:Y:S02]  /*0e40*/  IMAD R25, R18, R12, RZ ;  /* 0x0000000c12197224 */ /* 0x000fe400078e02ff */
[CC--:B------:R-:W-:Y:S02]  /*0e50*/  IMAD R22, R19.reuse, R13.reuse, RZ ;  /* 0x0000000d13167224 */ /* 0x0c0fe400078e02ff */
[----:B------:R-:W-:Y:S01]  /*0e60*/  IMAD.HI.U32 R27, R19, R13, RZ ;  /* 0x0000000d131b7227 */ /* 0x000fe200078e00ff */
[----:B------:R-:W-:-:S03]  /*0e70*/  IADD3 R17, P0, PT, R25, R17, RZ ;  /* 0x0000001119117210 */ /* 0x000fc60007f1e0ff */
[----:B------:R-:W-:Y:S01]  /*0e80*/  IMAD R25, R20, 0x8, R1 ;  /* 0x0000000814197824 */ /* 0x000fe200078e0201 */
[----:B------:R-:W-:Y:S01]  /*0e90*/  IADD3 R17, P1, PT, R22, R17, RZ ;  /* 0x0000001116117210 */ /* 0x000fe20007f3e0ff */
[----:B------:R-:W-:-:S04]  /*0ea0*/  IMAD.HI.U32 R22, R18, R12, RZ ;  /* 0x0000000c12167227 */ /* 0x000fc800078e00ff */
[----:B------:R-:W-:Y:S01]  /*0eb0*/  IMAD.X R18, RZ, RZ, R22, P2 ;  /* 0x000000ffff127224 */ /* 0x000fe200010e0616 */
[----:B------:R0:W-:Y:S01]  /*0ec0*/  STL.64 [R25], R16 ;  /* 0x0000001019007387 */ /* 0x0001e20000100a00 */
[----:B------:R-:W-:-:S03]  /*0ed0*/  IMAD.HI.U32 R22, R19, R12, RZ ;  /* 0x0000000c13167227 */ /* 0x000fc600078e00ff */
[----:B------:R-:W-:Y:S01]  /*0ee0*/  IADD3.X R18, P0, PT, R27, R18, RZ, P0, !PT ;  /* 0x000000121b127210 */ /* 0x000fe2000071e4ff */
[----:B------:R-:W-:Y:S02]  /*0ef0*/  IMAD R19, R19, R12, RZ ;  /* 0x0000000c13137224 */ /* 0x000fe400078e02ff */
[----:B------:R-:W-:-:S03]  /*0f00*/  VIADD R20, R20, 0x1 ;  /* 0x0000000114147836 */ /* 0x000fc60000000000 */
[----:B------:R-:W-:Y:S01]  /*0f10*/  IADD3.X R19, P1, PT, R19, R18, RZ, P1, !PT ;  /* 0x0000001213137210 */ /* 0x000fe20000f3e4ff */
[----:B------:R-:W-:Y:S01]  /*0f20*/  IMAD.X R18, RZ, RZ, R22, P0 ;  /* 0x000000ffff127224 */ /* 0x000fe200000e0616 */
[----:B------:R-:W-:-:S03]  /*0f30*/  ISETP.NE.AND P0, PT, R21, -0xf, PT ;  /* 0xfffffff11500780c */ /* 0x000fc60003f05270 */
[----:B------:R-:W-:Y:S02]  /*0f40*/  IMAD.X R18, RZ, RZ, R18, P1 ;  /* 0x000000ffff127224 */ /* 0x000fe400008e0612 */
[----:B0-----:R-:W-:Y:S02]  /*0f50*/  IMAD.MOV.U32 R16, RZ, RZ, R19 ;  /* 0x000000ffff107224 */ /* 0x001fe400078e0013 */
[----:B------:R-:W-:-:S06]  /*0f60*/  IMAD.MOV.U32 R17, RZ, RZ, R18 ;  /* 0x000000ffff117224 */ /* 0x000fcc00078e0012 */
[----:B------:R-:W-:Y:S05]  /*0f70*/  @P0 BRA `(.L_x_14) ;  /* 0xfffffffc00900947 */ /* 0x000fea000383ffff */
[----:B------:R-:W-:Y:S05]  /*0f80*/  BSYNC.RECONVERGENT B2 ;  /* 0x0000000000027941 */ /* 0x000fea0003800200 */
.L_x_13:
[----:B------:R-:W-:-:S07]  /*0f90*/  IMAD.MOV.U32 R23, RZ, RZ, R10 ;  /* 0x000000ffff177224 */ /* 0x000fce00078e000a */
.L_x_12:
[----:B------:R-:W-:Y:S05]  /*0fa0*/  BSYNC.RECONVERGENT B1 ;  /* 0x0000000000017941 */ /* 0x000fea0003800200 */
.L_x_11:
[----:B------:R-:W-:Y:S01]  /*0fb0*/  LOP3.LUT P0, R27, R8, 0x3f, RZ, 0xc0, !PT ;  /* 0x0000003f081b7812 */ /* 0x000fe2000780c0ff */
[----:B------:R-:W-:-:S04]  /*0fc0*/  IMAD.IADD R8, R9, 0x1, R23 ;  /* 0x0000000109087824 */ /* 0x000fc800078e0217 */
[----:B------:R-:W-:-:S05]  /*0fd0*/  IMAD.U32 R29, R8, 0x8, R1 ;  /* 0x00000008081d7824 */ /* 0x000fca00078e0001 */
[----:B------:R0:W-:Y:S04]  /*0fe0*/  STL.64 [R29+-0x78], R16 ;  /* 0xffff88101d007387 */ /* 0x0001e80000100a00 */
[----:B------:R-:W2:Y:S04]  /*0ff0*/  @P0 LDL.64 R18, [R1+0x8] ;  /* 0x0000080001120983 */ /* 0x000ea80000100a00 */
[----:B------:R-:W3:Y:S04]  /*1000*/  LDL.64 R12, [R1+0x10] ;  /* 0x00001000010c7983 */ /* 0x000ee80000100a00 */
[----:B------:R-:W0:Y:S01]  /*1010*/  LDL.64 R8, [R1+0x18] ;  /* 0x0000180001087983 */ /* 0x000e220000100a00 */
[----:B------:R-:W-:Y:S01]  /*1020*/  @P0 LOP3.LUT R10, R27, 0x3f, RZ, 0x3c, !PT ;  /* 0x0000003f1b0a0812 */ /* 0x000fe200078e3cff */
[----:B------:R-:W-:Y:S01]  /*1030*/  BSSY.RECONVERGENT B1, `(.L_x_15) ;  /* 0x0000034000017945 */ /* 0x000fe20003800200 */
[----:B--2---:R-:W-:-:S02]  /*1040*/  @P0 SHF.R.U64 R15, R18, 0x1, R19 ;  /* 0x00000001120f0819 */ /* 0x004fc40000001213 */
[----:B------:R-:W-:Y:S02]  /*1050*/  @P0 SHF.R.U32.HI R19, RZ, 0x1, R19 ;  /* 0x00000001ff130819 */ /* 0x000fe40000011613 */
[CC--:B---3--:R-:W-:Y:S02]  /*1060*/  @P0 SHF.L.U32 R21, R12.reuse, R27.reuse, RZ ;  /* 0x0000001b0c150219 */ /* 0x0c8fe400000006ff */
[----:B------:R-:W-:Y:S02]  /*1070*/  @P0 SHF.R.U64 R14, R15, R10, R19 ;  /* 0x0000000a0f0e0219 */ /* 0x000fe40000001213 */
[--C-:B------:R-:W-:Y:S02]  /*1080*/  @P0 SHF.R.U32.HI R25, RZ, 0x1, R13.reuse ;  /* 0x00000001ff190819 */ /* 0x100fe4000001160d */
[C-C-:B------:R-:W-:Y:S02]  /*1090*/  @P0 SHF.R.U64 R23, R12.reuse, 0x1, R13.reuse ;  /* 0x000000010c170819 */ /* 0x140fe4000000120d */
[----:B------:R-:W-:-:S02]  /*10a0*/  @P0 SHF.L.U64.HI R18, R12, R27, R13 ;  /* 0x0000001b0c120219 */ /* 0x000fc4000001020d */
[----:B------:R-:W-:Y:S02]  /*10b0*/  @P0 SHF.R.U32.HI R15, RZ, R10, R19 ;  /* 0x0000000aff0f0219 */ /* 0x000fe40000011613 */
[----:B------:R-:W-:Y:S02]  /*10c0*/  @P0 LOP3.LUT R12, R21, R14, RZ, 0xfc, !PT ;  /* 0x0000000e150c0212 */ /* 0x000fe400078efcff */
[----:B0-----:R-:W-:Y:S02]  /*10d0*/  @P0 SHF.L.U32 R16, R8, R27, RZ ;  /* 0x0000001b08100219 */ /* 0x001fe400000006ff */
[----:B------:R-:W-:Y:S01]  /*10e0*/  @P0 SHF.R.U64 R23, R23, R10, R25 ;  /* 0x0000000a17170219 */ /* 0x000fe20000001219 */
[----:B------:R-:W-:Y:S01]  /*10f0*/  IMAD.SHL.U32 R14, R12, 0x4, RZ ;  /* 0x000000040c0e7824 */ /* 0x000fe200078e00ff */
[----:B------:R-:W-:Y:S02]  /*1100*/  @P0 LOP3.LUT R13, R18, R15, RZ, 0xfc, !PT ;  /* 0x0000000f120d0212 */ /* 0x000fe400078efcff */
[----:B------:R-:W-:-:S02]  /*1110*/  @P0 SHF.L.U64.HI R27, R8, R27, R9 ;  /* 0x0000001b081b0219 */ /* 0x000fc40000010209 */
[----:B------:R-:W-:Y:S02]  /*1120*/  @P0 SHF.R.U32.HI R10, RZ, R10, R25 ;  /* 0x0000000aff0a0219 */ /* 0x000fe40000011619 */
[----:B------:R-:W-:Y:S02]  /*1130*/  @P0 LOP3.LUT R8, R16, R23, RZ, 0xfc, !PT ;  /* 0x0000001710080212 */ /* 0x000fe400078efcff */
[----:B------:R-:W-:Y:S02]  /*1140*/  SHF.L.U64.HI R18, R12, 0x2, R13 ;  /* 0x000000020c127819 */ /* 0x000fe4000001020d */
[----:B------:R-:W-:Y:S02]  /*1150*/  @P0 LOP3.LUT R9, R27, R10, RZ, 0xfc, !PT ;  /* 0x0000000a1b090212 */ /* 0x000fe400078efcff */
[----:B------:R-:W-:Y:S02]  /*1160*/  SHF.L.W.U32.HI R13, R13, 0x2, R8 ;  /* 0x000000020d0d7819 */ /* 0x000fe40000010e08 */
[----:B------:R-:W-:-:S02]  /*1170*/  IADD3 RZ, P0, PT, RZ, -R14, RZ ;  /* 0x8000000effff7210 */ /* 0x000fc40007f1e0ff */
[----:B------:R-:W-:Y:S02]  /*1180*/  LOP3.LUT R10, RZ, R18, RZ, 0x33, !PT ;  /* 0x00000012ff0a7212 */ /* 0x000fe400078e33ff */
[----:B------:R-:W-:Y:S02]  /*1190*/  SHF.L.W.U32.HI R8, R8, 0x2, R9 ;  /* 0x0000000208087819 */ /* 0x000fe40000010e09 */
[----:B------:R-:W-:Y:S02]  /*11a0*/  LOP3.LUT R12, RZ, R13, RZ, 0x33, !PT ;  /* 0x0000000dff0c7212 */ /* 0x000fe400078e33ff */
[----:B------:R-:W-:Y:S02]  /*11b0*/  IADD3.X R15, P0, PT, RZ, R10, RZ, P0, !PT ;  /* 0x0000000aff0f7210 */ /* 0x000fe4000071e4ff */
[----:B------:R-:W-:Y:S02]  /*11c0*/  LOP3.LUT R10, RZ, R8, RZ, 0x33, !PT ;  /* 0x00000008ff0a7212 */ /* 0x000fe400078e33ff */
[----:B------:R-:W-:-:S02]  /*11d0*/  IADD3.X R12, P1, PT, RZ, R12, RZ, P0, !PT ;  /* 0x0000000cff0c7210 */ /* 0x000fc4000073e4ff */
[----:B------:R-:W-:-:S03]  /*11e0*/  ISETP.GT.U32.AND P2, PT, R13, -0x1, PT ;  /* 0xffffffff0d00780c */ /* 0x000fc60003f44070 */
[----:B------:R-:W-:Y:S01]  /*11f0*/  IMAD.X R17, RZ, RZ, R10, P1 ;  /* 0x000000ffff117224 */ /* 0x000fe200008e060a */
[----:B------:R-:W-:-:S04]  /*1200*/  ISETP.GT.AND.EX P0, PT, R8, -0x1, PT, P2 ;  /* 0xffffffff0800780c */ /* 0x000fc80003f04320 */
[----:B------:R-:W-:Y:S02]  /*1210*/  SEL R10, R8, R17, P0 ;  /* 0x00000011080a7207 */ /* 0x000fe40000000000 */
[----:B------:R-:W-:Y:S02]  /*1220*/  SEL R13, R13, R12, P0 ;  /* 0x0000000c0d0d7207 */ /* 0x000fe40000000000 */
[----:B------:R-:W-:Y:S02]  /*1230*/  ISETP.NE.U32.AND P1, PT, R10, RZ, PT ;  /* 0x000000ff0a00720c */ /* 0x000fe40003f25070 */
[----:B------:R-:W-:Y:S02]  /*1240*/  SEL R15, R18, R15, P0 ;  /* 0x0000000f120f7207 */ /* 0x000fe40000000000 */
[----:B------:R-:W-:Y:S01]  /*1250*/  SEL R16, R13, R10, !P1 ;  /* 0x0000000a0d107207 */ /* 0x000fe20004800000 */
[----:B------:R-:W-:-:S05]  /*1260*/  @!P0 IMAD.MOV R14, RZ, RZ, -R14 ;  /* 0x000000ffff0e8224 */ /* 0x000fca00078e0a0e */
[----:B------:R-:W0:Y:S02]  /*1270*/  FLO.U32 R16, R16 ;  /* 0x0000001000107300 */ /* 0x000e2400000e0000 */
[C---:B0-----:R-:W-:Y:S02]  /*1280*/  IADD3 R17, PT, PT, -R16.reuse, 0x1f, RZ ;  /* 0x0000001f10117810 */ /* 0x041fe40007ffe1ff */
[----:B------:R-:W-:-:S03]  /*1290*/  IADD3 R12, PT, PT, -R16, 0x3f, RZ ;  /* 0x0000003f100c7810 */ /* 0x000fc60007ffe1ff */
[----:B------:R-:W-:-:S05]  /*12a0*/  @P1 IMAD.MOV R12, RZ, RZ, R17 ;  /* 0x000000ffff0c1224 */ /* 0x000fca00078e0211 */
[----:B------:R-:W-:-:S13]  /*12b0*/  ISETP.NE.AND P1, PT, R12, RZ, PT ;  /* 0x000000ff0c00720c */ /* 0x000fda0003f25270 */
[----:B------:R-:W-:Y:S05]  /*12c0*/  @!P1 BRA `(.L_x_16) ;  /* 0x0000000000289947 */ /* 0x000fea0003800000 */
[--C-:B------:R-:W-:Y:S02]  /*12d0*/  SHF.R.U64 R16, R14, 0x1, R15.reuse ;  /* 0x000000010e107819 */ /* 0x100fe4000000120f */
[C---:B------:R-:W-:Y:S02]  /*12e0*/  LOP3.LUT R14, R12.reuse, 0x3f, RZ, 0xc0, !PT ;  /* 0x0000003f0c0e7812 */ /* 0x040fe400078ec0ff */
[----:B------:R-:W-:Y:S02]  /*12f0*/  SHF.R.U32.HI R18, RZ, 0x1, R15 ;  /* 0x00000001ff127819 */ /* 0x000fe4000001160f */
[----:B------:R-:W-:Y:S02]  /*1300*/  LOP3.LUT R15, R12, 0x3f, RZ, 0xc, !PT ;  /* 0x0000003f0c0f7812 */ /* 0x000fe400078e0cff */
[CC--:B------:R-:W-:Y:S02]  /*1310*/  SHF.L.U64.HI R17, R13.reuse, R14.reuse, R10 ;  /* 0x0000000e0d117219 */ /* 0x0c0fe4000001020a */
[----:B------:R-:W-:-:S02]  /*1320*/  SHF.L.U32 R14, R13, R14, RZ ;  /* 0x0000000e0d0e7219 */ /* 0x000fc400000006ff */
[-CC-:B------:R-:W-:Y:S02]  /*1330*/  SHF.R.U64 R13, R16, R15.reuse, R18.reuse ;  /* 0x0000000f100d7219 */ /* 0x180fe40000001212 */
[----:B------:R-:W-:Y:S02]  /*1340*/  SHF.R.U32.HI R10, RZ, R15, R18 ;  /* 0x0000000fff0a7219 */ /* 0x000fe40000011612 */
[----:B------:R-:W-:Y:S02]  /*1350*/  LOP3.LUT R13, R14, R13, RZ, 0xfc, !PT ;  /* 0x0000000d0e0d7212 */ /* 0x000fe400078efcff */
[----:B------:R-:W-:-:S07]  /*1360*/  LOP3.LUT R10, R17, R10, RZ, 0xfc, !PT ;  /* 0x0000000a110a7212 */ /* 0x000fce00078efcff */
.L_x_16:
[----:B------:R-:W-:Y:S05]  /*1370*/  BSYNC.RECONVERGENT B1 ;  /* 0x0000000000017941 */ /* 0x000fea0003800200 */
.L_x_15:
[----:B------:R-:W-:Y:S01]  /*1380*/  IMAD.WIDE.U32 R16, R13, 0x2168c235, RZ ;  /* 0x2168c2350d107825 */ /* 0x000fe200078e00ff */
[----:B------:R-:W-:-:S03]  /*1390*/  SHF.R.U32.HI R9, RZ, 0x1e, R9 ;  /* 0x0000001eff097819 */ /* 0x000fc60000011609 */
[----:B------:R-:W-:Y:S01]  /*13a0*/  IMAD.MOV.U32 R14, RZ, RZ, R17 ;  /* 0x000000ffff0e7224 */ /* 0x000fe200078e0011 */
[----:B------:R-:W-:Y:S01]  /*13b0*/  IADD3 RZ, P1, PT, R16, R16, RZ ;  /* 0x0000001010ff7210 */ /* 0x000fe20007f3e0ff */
[----:B------:R-:W-:Y:S01]  /*13c0*/  IMAD.MOV.U32 R15, RZ, RZ, RZ ;  /* 0x000000ffff0f7224 */ /* 0x000fe200078e00ff */
[----:B------:R-:W-:Y:S01]  /*13d0*/  LEA.HI R9, R8, R9, RZ, 0x1 ;  /* 0x0000000908097211 */ /* 0x000fe200078f08ff */
[----:B------:R-:W-:Y:S02]  /*13e0*/  IMAD R17, R10, -0x36f0255e, RZ ;  /* 0xc90fdaa20a117824 */ /* 0x000fe400078e02ff */
[----:B------:R-:W-:-:S04]  /*13f0*/  IMAD.WIDE.U32 R14, R13, -0x36f0255e, R14 ;  /* 0xc90fdaa20d0e7825 */ /* 0x000fc800078e000e */
[----:B------:R-:W-:-:S04]  /*1400*/  IMAD.HI.U32 R13, R10, -0x36f0255e, RZ ;  /* 0xc90fdaa20a0d7827 */ /* 0x000fc800078e00ff */
[----:B------:R-:W-:-:S04]  /*1410*/  IMAD.WIDE.U32 R14, P2, R10, 0x2168c235, R14 ;  /* 0x2168c2350a0e7825 */ /* 0x000fc8000784000e */
[----:B------:R-:W-:Y:S01]  /*1420*/  IMAD.X R10, RZ, RZ, R13, P2 ;  /* 0x000000ffff0a7224 */ /* 0x000fe200010e060d */
[----:B------:R-:W-:Y:S02]  /*1430*/  IADD3 R13, P2, PT, R17, R15, RZ ;  /* 0x0000000f110d7210 */ /* 0x000fe40007f5e0ff */
[----:B------:R-:W-:Y:S02]  /*1440*/  IADD3.X RZ, P1, PT, R14, R14, RZ, P1, !PT ;  /* 0x0000000e0eff7210 */ /* 0x000fe40000f3e4ff */
[C---:B------:R-:W-:Y:S01]  /*1450*/  ISETP.GT.U32.AND P3, PT, R13.reuse, RZ, PT ;  /* 0x000000ff0d00720c */ /* 0x040fe20003f64070 */
[----:B------:R-:W-:Y:S01]  /*1460*/  IMAD.X R10, RZ, RZ, R10, P2 ;  /* 0x000000ffff0a7224 */ /* 0x000fe200010e060a */
[----:B------:R-:W-:-:S04]  /*1470*/  IADD3.X R14, P2, PT, R13, R13, RZ, P1, !PT ;  /* 0x0000000d0d0e7210 */ /* 0x000fc80000f5e4ff */
[C---:B------:R-:W-:Y:S01]  /*1480*/  ISETP.GT.AND.EX P1, PT, R10.reuse, RZ, PT, P3 ;  /* 0x000000ff0a00720c */ /* 0x040fe20003f24330 */
[----:B------:R-:W-:-:S03]  /*1490*/  IMAD.X R15, R10, 0x1, R10, P2 ;  /* 0x000000010a0f7824 */ /* 0x000fc600010e060a */
[----:B------:R-:W-:Y:S02]  /*14a0*/  SEL R13, R14, R13, P1 ;  /* 0x0000000d0e0d7207 */ /* 0x000fe40000800000 */
[----:B------:R-:W-:Y:S02]  /*14b0*/  SEL R14, R15, R10, P1 ;  /* 0x0000000a0f0e7207 */ /* 0x000fe40000800000 */
[----:B------:R-:W-:Y:S02]  /*14c0*/  IADD3 R13, P2, PT, R13, 0x1, RZ ;  /* 0x000000010d0d7810 */ /* 0x000fe40007f5e0ff */
[----:B------:R-:W-:Y:S02]  /*14d0*/  SEL R15, RZ, 0xffffffff, !P1 ;  /* 0xffffffffff0f7807 */ /* 0x000fe40004800000 */
[----:B------:R-:W-:Y:S01]  /*14e0*/  LOP3.LUT P1, R10, R11, 0x80000000, RZ, 0xc0, !PT ;  /* 0x800000000b0a7812 */ /* 0x000fe2000782c0ff */
[----:B------:R-:W-:Y:S02]  /*14f0*/  IMAD.X R14, RZ, RZ, R14, P2 ;  /* 0x000000ffff0e7224 */ /* 0x000fe400010e060e */
[----:B------:R-:W-:Y:S01]  /*1500*/  IMAD.IADD R11, R15, 0x1, -R12 ;  /* 0x000000010f0b7824 */ /* 0x000fe200078e0a0c */
[----:B------:R-:W-:-:S02]  /*1510*/  @!P0 LOP3.LUT R10, R10, 0x80000000, RZ, 0x3c, !PT ;  /* 0x800000000a0a8812 */ /* 0x000fc400078e3cff */
[----:B------:R-:W-:Y:S01]  /*1520*/  SHF.R.U64 R13, R13, 0xa, R14 ;  /* 0x0000000a0d0d7819 */ /* 0x000fe2000000120e */
[----:B------:R-:W-:-:S03]  /*1530*/  IMAD.SHL.U32 R11, R11, 0x100000, RZ ;  /* 0x001000000b0b7824 */ /* 0x000fc600078e00ff */
[----:B------:R-:W-:-:S03]  /*1540*/  IADD3 R13, P2, PT, R13, 0x1, RZ ;  /* 0x000000010d0d7810 */ /* 0x000fc60007f5e0ff */
[----:B------:R-:W-:Y:S01]  /*1550*/  @P1 IMAD.MOV R9, RZ, RZ, -R9 ;  /* 0x000000ffff091224 */ /* 0x000fe200078e0a09 */
[----:B------:R-:W-:-:S04]  /*1560*/  LEA.HI.X R14, R14, RZ, RZ, 0x16, P2 ;  /* 0x000000ff0e0e7211 */ /* 0x000fc800010fb4ff */
[--C-:B------:R-:W-:Y:S02]  /*1570*/  SHF.R.U64 R12, R13, 0x1, R14.reuse ;  /* 0x000000010d0c7819 */ /* 0x100fe4000000120e */
[----:B------:R-:W-:Y:S02]  /*1580*/  SHF.R.U32.HI R14, RZ, 0x1, R14 ;  /* 0x00000001ff0e7819 */ /* 0x000fe4000001160e */
[----:B------:R-:W-:-:S04]  /*1590*/  IADD3 R12, P2, P3, RZ, RZ, R12 ;  /* 0x000000ffff0c7210 */ /* 0x000fc80007b5e00c */
[----:B------:R-:W-:-:S04]  /*15a0*/  IADD3.X R11, PT, PT, R11, 0x3fe00000, R14, P2, P3 ;  /* 0x3fe000000b0b7810 */ /* 0x000fc800017e640e */
[----:B------:R-:W-:-:S07]  /*15b0*/  LOP3.LUT R13, R11, R10, RZ, 0xfc, !PT ;  /* 0x0000000a0b0d7212 */ /* 0x000fce00078efcff */
.L_x_10:
[----:B------:R-:W-:Y:S02]  /*15c0*/  IMAD.MOV.U32 R10, RZ, RZ, R9 ;  /* 0x000000ffff0a7224 */ /* 0x000fe400078e0009 */
[----:B------:R-:W-:Y:S02]  /*15d0*/  IMAD.MOV.U32 R8, RZ, RZ, R2 ;  /* 0x000000ffff087224 */ /* 0x000fe400078e0002 */
[----:B------:R-:W-:-:S04]  /*15e0*/  IMAD.MOV.U32 R9, RZ, RZ, 0x0 ;  /* 0x00000000ff097424 */ /* 0x000fc800078e00ff */
[----:B------:R-:W-:Y:S05]  /*15f0*/  RET.REL.NODEC R8 `(_Z2fxPd) ;  /* 0xffffffe808807950 */ /* 0x000fea0003c3ffff */
.L_x_17:
[----:B------:R-:W-:-:S00]  /*1600*/  BRA `(.L_x_17) ;  /* 0xfffffffc00fc7947 */ /* 0x000fc0000383ffff */
[----:B------:R-:W-:-:S00]  /*1610*/  NOP ;  /* 0x0000000000007918 */ /* 0x000fc00000000000 */
        /* <DEDUP_REMOVED lines=14> */
.L_x_19:


//--------------------- .nv.global.init           --------------------------
	.section	.nv.global.init,"aw",@progbits
	.align	16
.nv.global.init:
	.type		__cudart_sin_cos_coeffs,@object
	.size		__cudart_sin_cos_coeffs,(__cudart_i2opi_d - __cudart_sin_cos_coeffs)
__cudart_sin_cos_coeffs:
        /*0000*/ 	.byte	0x46, 0xd2, 0xb0, 0x2c, 0xf1, 0xe5, 0x5a, 0xbe, 0x92, 0xe3, 0xac, 0x69, 0xe3, 0x1d, 0xc7, 0x3e
        /*0010*/ 	.byte	0xa1, 0x62, 0xdb, 0x19, 0xa0, 0x01, 0x2a, 0xbf, 0x18, 0x08, 0x11, 0x11, 0x11, 0x11, 0x81, 0x3f
        /*0020*/ 	.byte	0x54, 0x55, 0x55, 0x55, 0x55, 0x55, 0xc5, 0xbf, 0x00, 0x00, 0x00, 0x00, 0x00, 0x00, 0x00, 0x00
        /*0030*/ 	.byte	0x00, 0x00, 0x00, 0x00, 0x00, 0x00, 0x00, 0x00, 0x64, 0x81, 0xfd, 0x20, 0x83, 0xff, 0xa8, 0xbd
        /*0040*/ 	.byte	0x28, 0x85, 0xef, 0xc1, 0xa7, 0xee, 0x21, 0x3e, 0xd9, 0xe6, 0x06, 0x8e, 0x4f, 0x7e, 0x92, 0xbe
        /*0050*/ 	.byte	0xe9, 0xbc, 0xdd, 0x19, 0xa0, 0x01, 0xfa, 0x3e, 0x47, 0x5d, 0xc1, 0x16, 0x6c, 0xc1, 0x56, 0xbf
        /*0060*/ 	.byte	0x51, 0x55, 0x55, 0x55, 0x55, 0x55, 0xa5, 0x3f, 0x00, 0x00, 0x00, 0x00, 0x00, 0x00, 0xe0, 0xbf
        /*0070*/ 	.byte	0x00, 0x00, 0x00, 0x00, 0x00, 0x00, 0xf0, 0x3f, 0x00, 0x00, 0x00, 0x00, 0x00, 0x00, 0x00, 0x00
	.type		__cudart_i2opi_d,@object
	.size		__cudart_i2opi_d,(.L_0 - __cudart_i2opi_d)
__cudart_i2opi_d:
        /* <DEDUP_REMOVED lines=9> */
.L_0:


//--------------------- .nv.shared.reserved.0     --------------------------
	.section	.nv.shared.reserved.0,"aw",@nobits
	.weak		__nv_reservedSMEM_offset_0_alias
	.size		__nv_reservedSMEM_offset_0_alias, 0, 64
	.other		__nv_reservedSMEM_offset_0_alias,@"STO_CUDA_RESERVED_SHARED STV_DEFAULT"
__nv_reservedSMEM_offset_0_alias:
	.zero		0
	.zero		64


//--------------------- .nv.constant0._Z2fxPd     --------------------------
	.section	.nv.constant0._Z2fxPd,"a",@progbits
	.sectionflags	@""
	.align	4
.nv.constant0._Z2fxPd:
	.zero		904


//--------------------- SYMBOLS --------------------------

	.type		.nv.reservedSmem.offset0,@object
	.size		.nv.reservedSmem.offset0,0x4
